//
// Generated by NVIDIA NVVM Compiler
//
// Compiler Build ID: CL-36424714
// Cuda compilation tools, release 13.0, V13.0.88
// Based on NVVM 20.0.0
//

.version 9.0
.target sm_100
.address_size 64

	// .globl	_Z5hellov
.extern .func  (.param .b32 func_retval0) vprintf
(
	.param .b64 vprintf_param_0,
	.param .b64 vprintf_param_1
)
;
// _ZZ13tiled_mat_mulILi2EEvPfS0_S0_iiiE3A_s has been demoted
// _ZZ13tiled_mat_mulILi2EEvPfS0_S0_iiiE3B_s has been demoted
.global .align 1 .b8 $str[22] = {72, 101, 108, 108, 111, 32, 102, 114, 111, 109, 32, 116, 104, 114, 101, 97, 100, 32, 37, 100, 10};

.visible .entry _Z5hellov()
{
	.local .align 8 .b8 	__local_depot0[8];
	.reg .b64 	%SP;
	.reg .b64 	%SPL;
	.reg .b32 	%r<4>;
	.reg .b64 	%rd<5>;

	mov.u64 	%SPL, __local_depot0;
	cvta.local.u64 	%SP, %SPL;
	add.u64 	%rd1, %SP, 0;
	add.u64 	%rd2, %SPL, 0;
	mov.u32 	%r1, %tid.x;
	st.local.u32 	[%rd2], %r1;
	mov.u64 	%rd3, $str;
	cvta.global.u64 	%rd4, %rd3;
	{ // callseq 0, 0
	.param .b64 param0;
	st.param.b64 	[param0], %rd4;
	.param .b64 param1;
	st.param.b64 	[param1], %rd1;
	.param .b32 retval0;
	call.uni (retval0), 
	vprintf, 
	(
	param0, 
	param1
	);
	ld.param.b32 	%r2, [retval0];
	} // callseq 0
	ret;

}
	// .globl	_Z7vec_addPfS_S_i
.visible .entry _Z7vec_addPfS_S_i(
	.param .u64 .ptr .align 1 _Z7vec_addPfS_S_i_param_0,
	.param .u64 .ptr .align 1 _Z7vec_addPfS_S_i_param_1,
	.param .u64 .ptr .align 1 _Z7vec_addPfS_S_i_param_2,
	.param .u32 _Z7vec_addPfS_S_i_param_3
)
{
	.reg .pred 	%p<2>;
	.reg .b32 	%r<6>;
	.reg .b32 	%f<4>;
	.reg .b64 	%rd<11>;

	ld.param.u64 	%rd1, [_Z7vec_addPfS_S_i_param_0];
	ld.param.u64 	%rd2, [_Z7vec_addPfS_S_i_param_1];
	ld.param.u64 	%rd3, [_Z7vec_addPfS_S_i_param_2];
	ld.param.u32 	%r2, [_Z7vec_addPfS_S_i_param_3];
	mov.u32 	%r3, %tid.x;
	mov.u32 	%r4, %ntid.x;
	mov.u32 	%r5, %ctaid.x;
	mad.lo.s32 	%r1, %r4, %r5, %r3;
	setp.ge.s32 	%p1, %r1, %r2;
	@%p1 bra 	$L__BB1_2;
	cvta.to.global.u64 	%rd4, %rd1;
	cvta.to.global.u64 	%rd5, %rd2;
	cvta.to.global.u64 	%rd6, %rd3;
	mul.wide.s32 	%rd7, %r1, 4;
	add.s64 	%rd8, %rd4, %rd7;
	ld.global.f32 	%f1, [%rd8];
	add.s64 	%rd9, %rd5, %rd7;
	ld.global.f32 	%f2, [%rd9];
	add.f32 	%f3, %f1, %f2;
	add.s64 	%rd10, %rd6, %rd7;
	st.global.f32 	[%rd10], %f3;
$L__BB1_2:
	ret;

}
	// .globl	_Z7mat_mulPfS_S_iii
.visible .entry _Z7mat_mulPfS_S_iii(
	.param .u64 .ptr .align 1 _Z7mat_mulPfS_S_iii_param_0,
	.param .u64 .ptr .align 1 _Z7mat_mulPfS_S_iii_param_1,
	.param .u64 .ptr .align 1 _Z7mat_mulPfS_S_iii_param_2,
	.param .u32 _Z7mat_mulPfS_S_iii_param_3,
	.param .u32 _Z7mat_mulPfS_S_iii_param_4,
	.param .u32 _Z7mat_mulPfS_S_iii_param_5
)
{
	.reg .pred 	%p<10>;
	.reg .b32 	%r<41>;
	.reg .b32 	%f<68>;
	.reg .b64 	%rd<40>;

	ld.param.u64 	%rd5, [_Z7mat_mulPfS_S_iii_param_0];
	ld.param.u64 	%rd6, [_Z7mat_mulPfS_S_iii_param_1];
	ld.param.u64 	%rd4, [_Z7mat_mulPfS_S_iii_param_2];
	ld.param.u32 	%r20, [_Z7mat_mulPfS_S_iii_param_3];
	ld.param.u32 	%r21, [_Z7mat_mulPfS_S_iii_param_5];
	cvta.to.global.u64 	%rd1, %rd6;
	cvta.to.global.u64 	%rd2, %rd5;
	mov.u32 	%r22, %tid.x;
	mov.u32 	%r23, %ntid.x;
	mov.u32 	%r24, %ctaid.x;
	mad.lo.s32 	%r1, %r23, %r24, %r22;
	setp.lt.s32 	%p1, %r20, 1;
	mov.f32 	%f67, 0f00000000;
	@%p1 bra 	$L__BB2_12;
	div.s32 	%r26, %r1, %r21;
	mul.lo.s32 	%r27, %r26, %r21;
	sub.s32 	%r2, %r1, %r27;
	mul.lo.s32 	%r3, %r26, %r20;
	and.b32  	%r4, %r20, 7;
	setp.lt.u32 	%p2, %r20, 8;
	mov.f32 	%f67, 0f00000000;
	mov.b32 	%r39, 0;
	@%p2 bra 	$L__BB2_4;
	and.b32  	%r39, %r20, 2147483640;
	neg.s32 	%r37, %r39;
	shl.b32 	%r7, %r21, 3;
	add.s64 	%rd3, %rd2, 16;
	mov.f32 	%f67, 0f00000000;
	mul.wide.s32 	%rd11, %r21, 4;
	mov.u32 	%r35, %r3;
	mov.u32 	%r36, %r2;
$L__BB2_3:
	.pragma "nounroll";
	mul.wide.s32 	%rd7, %r35, 4;
	add.s64 	%rd8, %rd3, %rd7;
	ld.global.f32 	%f17, [%rd8+-16];
	mul.wide.s32 	%rd9, %r36, 4;
	add.s64 	%rd10, %rd1, %rd9;
	ld.global.f32 	%f18, [%rd10];
	fma.rn.f32 	%f19, %f17, %f18, %f67;
	ld.global.f32 	%f20, [%rd8+-12];
	add.s64 	%rd12, %rd10, %rd11;
	ld.global.f32 	%f21, [%rd12];
	fma.rn.f32 	%f22, %f20, %f21, %f19;
	ld.global.f32 	%f23, [%rd8+-8];
	add.s64 	%rd13, %rd12, %rd11;
	ld.global.f32 	%f24, [%rd13];
	fma.rn.f32 	%f25, %f23, %f24, %f22;
	ld.global.f32 	%f26, [%rd8+-4];
	add.s64 	%rd14, %rd13, %rd11;
	ld.global.f32 	%f27, [%rd14];
	fma.rn.f32 	%f28, %f26, %f27, %f25;
	ld.global.f32 	%f29, [%rd8];
	add.s64 	%rd15, %rd14, %rd11;
	ld.global.f32 	%f30, [%rd15];
	fma.rn.f32 	%f31, %f29, %f30, %f28;
	ld.global.f32 	%f32, [%rd8+4];
	add.s64 	%rd16, %rd15, %rd11;
	ld.global.f32 	%f33, [%rd16];
	fma.rn.f32 	%f34, %f32, %f33, %f31;
	ld.global.f32 	%f35, [%rd8+8];
	add.s64 	%rd17, %rd16, %rd11;
	ld.global.f32 	%f36, [%rd17];
	fma.rn.f32 	%f37, %f35, %f36, %f34;
	ld.global.f32 	%f38, [%rd8+12];
	add.s64 	%rd18, %rd17, %rd11;
	ld.global.f32 	%f39, [%rd18];
	fma.rn.f32 	%f67, %f38, %f39, %f37;
	add.s32 	%r37, %r37, 8;
	add.s32 	%r36, %r36, %r7;
	add.s32 	%r35, %r35, 8;
	setp.ne.s32 	%p3, %r37, 0;
	@%p3 bra 	$L__BB2_3;
$L__BB2_4:
	setp.eq.s32 	%p4, %r4, 0;
	@%p4 bra 	$L__BB2_12;
	and.b32  	%r15, %r20, 3;
	setp.lt.u32 	%p5, %r4, 4;
	@%p5 bra 	$L__BB2_7;
	add.s32 	%r28, %r3, %r39;
	mul.wide.s32 	%rd19, %r28, 4;
	add.s64 	%rd20, %rd2, %rd19;
	ld.global.f32 	%f41, [%rd20];
	mad.lo.s32 	%r29, %r39, %r21, %r2;
	mul.wide.s32 	%rd21, %r29, 4;
	add.s64 	%rd22, %rd1, %rd21;
	ld.global.f32 	%f42, [%rd22];
	fma.rn.f32 	%f43, %f41, %f42, %f67;
	ld.global.f32 	%f44, [%rd20+4];
	mul.wide.s32 	%rd23, %r21, 4;
	add.s64 	%rd24, %rd22, %rd23;
	ld.global.f32 	%f45, [%rd24];
	fma.rn.f32 	%f46, %f44, %f45, %f43;
	ld.global.f32 	%f47, [%rd20+8];
	add.s64 	%rd25, %rd24, %rd23;
	ld.global.f32 	%f48, [%rd25];
	fma.rn.f32 	%f49, %f47, %f48, %f46;
	ld.global.f32 	%f50, [%rd20+12];
	add.s64 	%rd26, %rd25, %rd23;
	ld.global.f32 	%f51, [%rd26];
	fma.rn.f32 	%f67, %f50, %f51, %f49;
	add.s32 	%r39, %r39, 4;
$L__BB2_7:
	setp.eq.s32 	%p6, %r15, 0;
	@%p6 bra 	$L__BB2_12;
	setp.eq.s32 	%p7, %r15, 1;
	@%p7 bra 	$L__BB2_10;
	add.s32 	%r30, %r3, %r39;
	mul.wide.s32 	%rd27, %r30, 4;
	add.s64 	%rd28, %rd2, %rd27;
	ld.global.f32 	%f53, [%rd28];
	mad.lo.s32 	%r31, %r39, %r21, %r2;
	mul.wide.s32 	%rd29, %r31, 4;
	add.s64 	%rd30, %rd1, %rd29;
	ld.global.f32 	%f54, [%rd30];
	fma.rn.f32 	%f55, %f53, %f54, %f67;
	ld.global.f32 	%f56, [%rd28+4];
	mul.wide.s32 	%rd31, %r21, 4;
	add.s64 	%rd32, %rd30, %rd31;
	ld.global.f32 	%f57, [%rd32];
	fma.rn.f32 	%f67, %f56, %f57, %f55;
	add.s32 	%r39, %r39, 2;
$L__BB2_10:
	and.b32  	%r32, %r20, 1;
	setp.eq.b32 	%p8, %r32, 1;
	not.pred 	%p9, %p8;
	@%p9 bra 	$L__BB2_12;
	add.s32 	%r33, %r3, %r39;
	mul.wide.s32 	%rd33, %r33, 4;
	add.s64 	%rd34, %rd2, %rd33;
	ld.global.f32 	%f58, [%rd34];
	mad.lo.s32 	%r34, %r39, %r21, %r2;
	mul.wide.s32 	%rd35, %r34, 4;
	add.s64 	%rd36, %rd1, %rd35;
	ld.global.f32 	%f59, [%rd36];
	fma.rn.f32 	%f67, %f58, %f59, %f67;
$L__BB2_12:
	cvta.to.global.u64 	%rd37, %rd4;
	mul.wide.s32 	%rd38, %r1, 4;
	add.s64 	%rd39, %rd37, %rd38;
	st.global.f32 	[%rd39], %f67;
	ret;

}
	// .globl	_Z13tiled_mat_mulILi2EEvPfS0_S0_iii
.visible .entry _Z13tiled_mat_mulILi2EEvPfS0_S0_iii(
	.param .u64 .ptr .align 1 _Z13tiled_mat_mulILi2EEvPfS0_S0_iii_param_0,
	.param .u64 .ptr .align 1 _Z13tiled_mat_mulILi2EEvPfS0_S0_iii_param_1,
	.param .u64 .ptr .align 1 _Z13tiled_mat_mulILi2EEvPfS0_S0_iii_param_2,
	.param .u32 _Z13tiled_mat_mulILi2EEvPfS0_S0_iii_param_3,
	.param .u32 _Z13tiled_mat_mulILi2EEvPfS0_S0_iii_param_4,
	.param .u32 _Z13tiled_mat_mulILi2EEvPfS0_S0_iii_param_5
)
{
	.reg .pred 	%p<19>;
	.reg .b32 	%r<114>;
	.reg .b32 	%f<85>;
	.reg .b64 	%rd<31>;
	// demoted variable
	.shared .align 4 .b8 _ZZ13tiled_mat_mulILi2EEvPfS0_S0_iiiE3A_s[16];
	// demoted variable
	.shared .align 4 .b8 _ZZ13tiled_mat_mulILi2EEvPfS0_S0_iiiE3B_s[16];
	ld.param.u64 	%rd5, [_Z13tiled_mat_mulILi2EEvPfS0_S0_iii_param_0];
	ld.param.u64 	%rd6, [_Z13tiled_mat_mulILi2EEvPfS0_S0_iii_param_1];
	ld.param.u32 	%r55, [_Z13tiled_mat_mulILi2EEvPfS0_S0_iii_param_3];
	ld.param.u32 	%r57, [_Z13tiled_mat_mulILi2EEvPfS0_S0_iii_param_5];
	cvta.to.global.u64 	%rd1, %rd6;
	cvta.to.global.u64 	%rd2, %rd5;
	mov.u32 	%r1, %tid.x;
	mov.u32 	%r2, %tid.y;
	setp.lt.s32 	%p1, %r55, 1;
	mov.f32 	%f84, 0f00000000;
	@%p1 bra 	$L__BB3_27;
	add.s32 	%r3, %r55, 1;
	shr.u32 	%r59, %r3, 1;
	mov.u32 	%r60, %ctaid.y;
	shl.b32 	%r61, %r60, 1;
	add.s32 	%r62, %r61, %r2;
	mov.u32 	%r63, %ctaid.x;
	shl.b32 	%r4, %r63, 1;
	mul.lo.s32 	%r5, %r55, %r62;
	shl.b32 	%r64, %r2, 3;
	mov.u32 	%r65, _ZZ13tiled_mat_mulILi2EEvPfS0_S0_iiiE3A_s;
	add.s32 	%r6, %r65, %r64;
	shl.b32 	%r66, %r1, 2;
	add.s32 	%r7, %r6, %r66;
	mov.u32 	%r67, _ZZ13tiled_mat_mulILi2EEvPfS0_S0_iiiE3B_s;
	add.s32 	%r9, %r67, %r66;
	add.s32 	%r8, %r9, %r64;
	and.b32  	%r10, %r59, 3;
	setp.lt.u32 	%p2, %r55, 7;
	mov.f32 	%f84, 0f00000000;
	mov.b32 	%r108, 0;
	@%p2 bra 	$L__BB3_20;
	and.b32  	%r70, %r59, 1073741820;
	neg.s32 	%r107, %r70;
	add.s32 	%r71, %r2, 6;
	mad.lo.s32 	%r72, %r57, %r71, %r1;
	add.s32 	%r104, %r72, %r4;
	add.s32 	%r73, %r2, 4;
	mad.lo.s32 	%r74, %r57, %r73, %r1;
	add.s32 	%r103, %r74, %r4;
	add.s32 	%r75, %r2, 2;
	mad.lo.s32 	%r76, %r57, %r75, %r1;
	add.s32 	%r102, %r76, %r4;
	mad.lo.s32 	%r77, %r2, %r57, %r1;
	add.s32 	%r101, %r77, %r4;
	add.s32 	%r99, %r1, %r5;
	mov.f32 	%f84, 0f00000000;
	mov.b32 	%r106, 6;
	cvt.u64.u32 	%rd11, %r1;
	cvt.u64.u32 	%rd13, %r5;
	mov.u32 	%r100, %r1;
	mov.u32 	%r105, %r2;
$L__BB3_3:
	setp.ge.s32 	%p3, %r100, %r55;
	mov.f32 	%f71, 0f00000000;
	@%p3 bra 	$L__BB3_5;
	mul.wide.u32 	%rd7, %r99, 4;
	add.s64 	%rd8, %rd2, %rd7;
	ld.global.f32 	%f71, [%rd8];
$L__BB3_5:
	st.shared.f32 	[%r7], %f71;
	setp.ge.s32 	%p4, %r105, %r55;
	mov.f32 	%f72, 0f00000000;
	@%p4 bra 	$L__BB3_7;
	mul.wide.s32 	%rd9, %r101, 4;
	add.s64 	%rd10, %rd1, %rd9;
	ld.global.f32 	%f72, [%rd10];
$L__BB3_7:
	st.shared.f32 	[%r8], %f72;
	bar.sync 	0;
	ld.shared.f32 	%f38, [%r6];
	ld.shared.f32 	%f39, [%r9];
	fma.rn.f32 	%f40, %f38, %f39, %f84;
	ld.shared.f32 	%f41, [%r6+4];
	ld.shared.f32 	%f42, [%r9+8];
	fma.rn.f32 	%f6, %f41, %f42, %f40;
	bar.sync 	0;
	add.s32 	%r78, %r100, 2;
	setp.ge.s32 	%p5, %r78, %r55;
	add.s32 	%r79, %r106, -6;
	cvt.u64.u32 	%rd12, %r79;
	add.s64 	%rd14, %rd12, %rd11;
	add.s64 	%rd15, %rd14, %rd13;
	shl.b64 	%rd16, %rd15, 2;
	add.s64 	%rd3, %rd2, %rd16;
	mov.f32 	%f73, 0f00000000;
	@%p5 bra 	$L__BB3_9;
	ld.global.f32 	%f73, [%rd3+8];
$L__BB3_9:
	st.shared.f32 	[%r7], %f73;
	add.s32 	%r80, %r105, 2;
	setp.ge.s32 	%p6, %r80, %r55;
	mov.f32 	%f74, 0f00000000;
	@%p6 bra 	$L__BB3_11;
	mul.wide.s32 	%rd17, %r102, 4;
	add.s64 	%rd18, %rd1, %rd17;
	ld.global.f32 	%f74, [%rd18];
$L__BB3_11:
	st.shared.f32 	[%r8], %f74;
	bar.sync 	0;
	ld.shared.f32 	%f45, [%r6];
	ld.shared.f32 	%f46, [%r9];
	fma.rn.f32 	%f47, %f45, %f46, %f6;
	ld.shared.f32 	%f48, [%r6+4];
	ld.shared.f32 	%f49, [%r9+8];
	fma.rn.f32 	%f11, %f48, %f49, %f47;
	bar.sync 	0;
	add.s32 	%r81, %r100, 4;
	setp.ge.s32 	%p7, %r81, %r55;
	mov.f32 	%f75, 0f00000000;
	@%p7 bra 	$L__BB3_13;
	ld.global.f32 	%f75, [%rd3+16];
$L__BB3_13:
	st.shared.f32 	[%r7], %f75;
	add.s32 	%r82, %r105, 4;
	setp.ge.s32 	%p8, %r82, %r55;
	mov.f32 	%f76, 0f00000000;
	@%p8 bra 	$L__BB3_15;
	mul.wide.s32 	%rd19, %r103, 4;
	add.s64 	%rd20, %rd1, %rd19;
	ld.global.f32 	%f76, [%rd20];
$L__BB3_15:
	st.shared.f32 	[%r8], %f76;
	bar.sync 	0;
	ld.shared.f32 	%f52, [%r6];
	ld.shared.f32 	%f53, [%r9];
	fma.rn.f32 	%f54, %f52, %f53, %f11;
	ld.shared.f32 	%f55, [%r6+4];
	ld.shared.f32 	%f56, [%r9+8];
	fma.rn.f32 	%f16, %f55, %f56, %f54;
	bar.sync 	0;
	add.s32 	%r83, %r100, 6;
	setp.ge.s32 	%p9, %r83, %r55;
	mov.f32 	%f77, 0f00000000;
	@%p9 bra 	$L__BB3_17;
	ld.global.f32 	%f77, [%rd3+24];
$L__BB3_17:
	st.shared.f32 	[%r7], %f77;
	add.s32 	%r84, %r105, 6;
	setp.ge.s32 	%p10, %r84, %r55;
	mov.f32 	%f78, 0f00000000;
	@%p10 bra 	$L__BB3_19;
	mul.wide.s32 	%rd21, %r104, 4;
	add.s64 	%rd22, %rd1, %rd21;
	ld.global.f32 	%f78, [%rd22];
$L__BB3_19:
	add.s32 	%r85, %r55, 1;
	shr.u32 	%r86, %r85, 1;
	and.b32  	%r108, %r86, 1073741820;
	st.shared.f32 	[%r8], %f78;
	bar.sync 	0;
	ld.shared.f32 	%f58, [%r6];
	ld.shared.f32 	%f59, [%r9];
	fma.rn.f32 	%f60, %f58, %f59, %f16;
	ld.shared.f32 	%f61, [%r6+4];
	ld.shared.f32 	%f62, [%r9+8];
	fma.rn.f32 	%f84, %f61, %f62, %f60;
	bar.sync 	0;
	add.s32 	%r107, %r107, 4;
	add.s32 	%r106, %r106, 8;
	add.s32 	%r105, %r105, 8;
	shl.b32 	%r87, %r57, 3;
	add.s32 	%r104, %r104, %r87;
	add.s32 	%r103, %r103, %r87;
	add.s32 	%r102, %r102, %r87;
	add.s32 	%r101, %r101, %r87;
	add.s32 	%r100, %r100, 8;
	add.s32 	%r99, %r99, 8;
	setp.ne.s32 	%p11, %r107, 0;
	@%p11 bra 	$L__BB3_3;
$L__BB3_20:
	setp.eq.s32 	%p12, %r10, 0;
	@%p12 bra 	$L__BB3_27;
	shl.b32 	%r88, %r108, 1;
	add.s32 	%r112, %r2, %r88;
	mad.lo.s32 	%r89, %r57, %r112, %r1;
	mov.u32 	%r90, %ctaid.x;
	shl.b32 	%r91, %r90, 1;
	add.s32 	%r113, %r89, %r91;
	shl.b32 	%r39, %r57, 1;
	add.s32 	%r110, %r1, %r88;
	add.s32 	%r111, %r110, %r5;
	neg.s32 	%r109, %r10;
$L__BB3_22:
	.pragma "nounroll";
	setp.ge.s32 	%p13, %r110, %r55;
	mov.f32 	%f82, 0f00000000;
	@%p13 bra 	$L__BB3_24;
	mul.wide.u32 	%rd23, %r111, 4;
	add.s64 	%rd24, %rd2, %rd23;
	ld.global.f32 	%f82, [%rd24];
$L__BB3_24:
	st.shared.f32 	[%r7], %f82;
	setp.ge.s32 	%p14, %r112, %r55;
	mov.f32 	%f83, 0f00000000;
	@%p14 bra 	$L__BB3_26;
	mul.wide.s32 	%rd25, %r113, 4;
	add.s64 	%rd26, %rd1, %rd25;
	ld.global.f32 	%f83, [%rd26];
$L__BB3_26:
	st.shared.f32 	[%r8], %f83;
	bar.sync 	0;
	ld.shared.f32 	%f65, [%r6];
	ld.shared.f32 	%f66, [%r9];
	fma.rn.f32 	%f67, %f65, %f66, %f84;
	ld.shared.f32 	%f68, [%r6+4];
	ld.shared.f32 	%f69, [%r9+8];
	fma.rn.f32 	%f84, %f68, %f69, %f67;
	bar.sync 	0;
	add.s32 	%r113, %r113, %r39;
	add.s32 	%r112, %r112, 2;
	add.s32 	%r111, %r111, 2;
	add.s32 	%r110, %r110, 2;
	add.s32 	%r109, %r109, 1;
	setp.ne.s32 	%p15, %r109, 0;
	@%p15 bra 	$L__BB3_22;
$L__BB3_27:
	ld.param.u32 	%r98, [_Z13tiled_mat_mulILi2EEvPfS0_S0_iii_param_4];
	mov.u32 	%r92, %ctaid.y;
	shl.b32 	%r93, %r92, 1;
	add.s32 	%r53, %r93, %r2;
	mov.u32 	%r94, %ctaid.x;
	shl.b32 	%r95, %r94, 1;
	add.s32 	%r96, %r95, %r1;
	setp.ge.s32 	%p16, %r53, %r98;
	setp.ge.s32 	%p17, %r96, %r57;
	or.pred  	%p18, %p16, %p17;
	@%p18 bra 	$L__BB3_29;
	ld.param.u64 	%rd30, [_Z13tiled_mat_mulILi2EEvPfS0_S0_iii_param_2];
	mad.lo.s32 	%r97, %r57, %r53, %r96;
	cvta.to.global.u64 	%rd27, %rd30;
	mul.wide.s32 	%rd28, %r97, 4;
	add.s64 	%rd29, %rd27, %rd28;
	st.global.f32 	[%rd29], %f84;
$L__BB3_29:
	ret;

}


// ===== COMPILED SASS (sm_100) =====

	.target	sm_100

	.elftype	@"ET_EXEC"


//--------------------- .note.nv.tkinfo           --------------------------
	.section	.note.nv.tkinfo,"",@"SHT_NOTE"
	.sectionflags	@"SHF_NOTE_NV_TKINFO"
	.tkinfo
        /*0018*/ 	.word	0x00000002
        /*0030*/ 	.string	""
        /*0030*/ 	.string	"ptxas"
        /*0030*/ 	.string	"Cuda compilation tools, release 13.0, V13.0.88"
        /*0030*/ 	.string	"Build cuda_13.0.r13.0/compiler.36424714_0"
        /*0030*/ 	.string	"-arch sm_100 -m 64 "



//--------------------- .note.nv.cuinfo           --------------------------
	.section	.note.nv.cuinfo,"",@"SHT_NOTE"
	.sectionflags	@"SHF_NOTE_NV_CUINFO"
        /*0018*/ 	.short	0x0002
        /*001a*/ 	.short	0x0064
        /*001c*/ 	.short	0x0082
	.zero		2


//--------------------- .nv.info                  --------------------------
	.section	.nv.info,"",@"SHT_CUDA_INFO"
	.align	4


	//----- nvinfo : EIATTR_REGCOUNT
	.align		4
        /*0000*/ 	.byte	0x04, 0x2f
        /*0002*/ 	.short	(.L_2 - .L_1)
	.align		4
.L_1:
        /*0004*/ 	.word	index@(_Z5hellov)
        /*0008*/ 	.word	0x00000018


	//----- nvinfo : EIATTR_FRAME_SIZE
	.align		4
.L_2:
        /*000c*/ 	.byte	0x04, 0x11
        /*000e*/ 	.short	(.L_4 - .L_3)
	.align		4
.L_3:
        /*0010*/ 	.word	index@(_Z5hellov)
        /*0014*/ 	.word	0x00000008


	//----- nvinfo : EIATTR_REGCOUNT
	.align		4
.L_4:
        /*0018*/ 	.byte	0x04, 0x2f
        /*001a*/ 	.short	(.L_6 - .L_5)
	.align		4
.L_5:
        /*001c*/ 	.word	index@(_Z7vec_addPfS_S_i)
        /*0020*/ 	.word	0x0000000c


	//----- nvinfo : EIATTR_FRAME_SIZE
	.align		4
.L_6:
        /*0024*/ 	.byte	0x04, 0x11
        /*0026*/ 	.short	(.L_8 - .L_7)
	.align		4
.L_7:
        /*0028*/ 	.word	index@(_Z7vec_addPfS_S_i)
        /*002c*/ 	.word	0x00000000


	//----- nvinfo : EIATTR_REGCOUNT
	.align		4
.L_8:
        /*0030*/ 	.byte	0x04, 0x2f
        /*0032*/ 	.short	(.L_10 - .L_9)
	.align		4
.L_9:
        /*0034*/ 	.word	index@(_Z7mat_mulPfS_S_iii)
        /*0038*/ 	.word	0x00000020


	//----- nvinfo : EIATTR_FRAME_SIZE
	.align		4
.L_10:
        /*003c*/ 	.byte	0x04, 0x11
        /*003e*/ 	.short	(.L_12 - .L_11)
	.align		4
.L_11:
        /*0040*/ 	.word	index@(_Z7mat_mulPfS_S_iii)
        /*0044*/ 	.word	0x00000000


	//----- nvinfo : EIATTR_REGCOUNT
	.align		4
.L_12:
        /*0048*/ 	.byte	0x04, 0x2f
        /*004a*/ 	.short	(.L_14 - .L_13)
	.align		4
.L_13:
        /*004c*/ 	.word	index@(_Z13tiled_mat_mulILi2EEvPfS0_S0_iii)
        /*0050*/ 	.word	0x00000020


	//----- nvinfo : EIATTR_FRAME_SIZE
	.align		4
.L_14:
        /*0054*/ 	.byte	0x04, 0x11
        /*0056*/ 	.short	(.L_16 - .L_15)
	.align		4
.L_15:
        /*0058*/ 	.word	index@(_Z13tiled_mat_mulILi2EEvPfS0_S0_iii)
        /*005c*/ 	.word	0x00000000


	//----- nvinfo : EIATTR_MIN_STACK_SIZE
	.align		4
.L_16:
        /*0060*/ 	.byte	0x04, 0x12
        /*0062*/ 	.short	(.L_18 - .L_17)
	.align		4
.L_17:
        /*0064*/ 	.word	index@(_Z13tiled_mat_mulILi2EEvPfS0_S0_iii)
        /*0068*/ 	.word	0x00000000


	//----- nvinfo : EIATTR_MIN_STACK_SIZE
	.align		4
.L_18:
        /*006c*/ 	.byte	0x04, 0x12
        /*006e*/ 	.short	(.L_20 - .L_19)
	.align		4
.L_19:
        /*0070*/ 	.word	index@(_Z7mat_mulPfS_S_iii)
        /*0074*/ 	.word	0x00000000


	//----- nvinfo : EIATTR_MIN_STACK_SIZE
	.align		4
.L_20:
        /*0078*/ 	.byte	0x04, 0x12
        /*007a*/ 	.short	(.L_22 - .L_21)
	.align		4
.L_21:
        /*007c*/ 	.word	index@(_Z7vec_addPfS_S_i)
        /*0080*/ 	.word	0x00000000


	//----- nvinfo : EIATTR_MIN_STACK_SIZE
	.align		4
.L_22:
        /*0084*/ 	.byte	0x04, 0x12
        /*0086*/ 	.short	(.L_24 - .L_23)
	.align		4
.L_23:
        /*0088*/ 	.word	index@(_Z5hellov)
        /*008c*/ 	.word	0x00000008
.L_24:


//--------------------- .nv.compat                --------------------------
	.section	.nv.compat,"",@"SHT_CUDA_COMPAT_INFO"
	.align	4
        /*0000*/ 	.byte	0x02, 0x09, 0x00, 0x00, 0x02, 0x02, 0x01, 0x00, 0x02, 0x05, 0x05, 0x00, 0x03, 0x07, 0x01, 0x01
        /*0010*/ 	.byte	0x02, 0x03, 0x00, 0x00, 0x02, 0x06, 0x01, 0x00, 0x04, 0x0b, 0x08, 0x00, 0x09, 0x00, 0x00, 0x00
        /*0020*/ 	.byte	0x00, 0x00, 0x00, 0x00


//--------------------- .nv.info._Z13tiled_mat_mulILi2EEvPfS0_S0_iii --------------------------
	.section	.nv.info._Z13tiled_mat_mulILi2EEvPfS0_S0_iii,"",@"SHT_CUDA_INFO"
	.sectionflags	@""
	.align	4


	//----- nvinfo : EIATTR_CUDA_API_VERSION
	.align		4
        /*0000*/ 	.byte	0x04, 0x37
        /*0002*/ 	.short	(.L_26 - .L_25)
.L_25:
        /*0004*/ 	.word	0x00000082


	//----- nvinfo : EIATTR_KPARAM_INFO
	.align		4
.L_26:
        /*0008*/ 	.byte	0x04, 0x17
        /*000a*/ 	.short	(.L_28 - .L_27)
.L_27:
        /*000c*/ 	.word	0x00000000
        /*0010*/ 	.short	0x0005
        /*0012*/ 	.short	0x0020
        /*0014*/ 	.byte	0x00, 0xf0, 0x11, 0x00


	//----- nvinfo : EIATTR_KPARAM_INFO
	.align		4
.L_28:
        /*0018*/ 	.byte	0x04, 0x17
        /*001a*/ 	.short	(.L_30 - .L_29)
.L_29:
        /*001c*/ 	.word	0x00000000
        /*0020*/ 	.short	0x0004
        /*0022*/ 	.short	0x001c
        /*0024*/ 	.byte	0x00, 0xf0, 0x11, 0x00


	//----- nvinfo : EIATTR_KPARAM_INFO
	.align		4
.L_30:
        /*0028*/ 	.byte	0x04, 0x17
        /*002a*/ 	.short	(.L_32 - .L_31)
.L_31:
        /*002c*/ 	.word	0x00000000
        /*0030*/ 	.short	0x0003
        /*0032*/ 	.short	0x0018
        /*0034*/ 	.byte	0x00, 0xf0, 0x11, 0x00


	//----- nvinfo : EIATTR_KPARAM_INFO
	.align		4
.L_32:
        /*0038*/ 	.byte	0x04, 0x17
        /*003a*/ 	.short	(.L_34 - .L_33)
.L_33:
        /*003c*/ 	.word	0x00000000
        /*0040*/ 	.short	0x0002
        /*0042*/ 	.short	0x0010
        /*0044*/ 	.byte	0x00, 0xf5, 0x21, 0x00


	//----- nvinfo : EIATTR_KPARAM_INFO
	.align		4
.L_34:
        /*0048*/ 	.byte	0x04, 0x17
        /*004a*/ 	.short	(.L_36 - .L_35)
.L_35:
        /*004c*/ 	.word	0x00000000
        /*0050*/ 	.short	0x0001
        /*0052*/ 	.short	0x0008
        /*0054*/ 	.byte	0x00, 0xf5, 0x21, 0x00


	//----- nvinfo : EIATTR_KPARAM_INFO
	.align		4
.L_36:
        /*0058*/ 	.byte	0x04, 0x17
        /*005a*/ 	.short	(.L_38 - .L_37)
.L_37:
        /*005c*/ 	.word	0x00000000
        /*0060*/ 	.short	0x0000
        /*0062*/ 	.short	0x0000
        /*0064*/ 	.byte	0x00, 0xf5, 0x21, 0x00


	//----- nvinfo : EIATTR_SPARSE_MMA_MASK
	.align		4
.L_38:
        /*0068*/ 	.byte	0x03, 0x50
        /*006a*/ 	.short	0x0000


	//----- nvinfo : EIATTR_MAXREG_COUNT
	.align		4
        /*006c*/ 	.byte	0x03, 0x1b
        /*006e*/ 	.short	0x00ff


	//----- nvinfo : EIATTR_NUM_BARRIERS
	.align		4
        /*0070*/ 	.byte	0x02, 0x4c
        /*0072*/ 	.byte	0x01
	.zero		1


	//----- nvinfo : EIATTR_MERCURY_ISA_VERSION
	.align		4
        /*0074*/ 	.byte	0x03, 0x5f
        /*0076*/ 	.short	0x0101


	//----- nvinfo : EIATTR_VRC_CTA_INIT_COUNT
	.align		4
        /*0078*/ 	.byte	0x02, 0x4a
	.zero		1
	.zero		1


	//----- nvinfo : EIATTR_EXIT_INSTR_OFFSETS
	.align		4
        /*007c*/ 	.byte	0x04, 0x1c
        /*007e*/ 	.short	(.L_40 - .L_39)


	//   ....[0]....
.L_39:
        /*0080*/ 	.word	0x00000bc0


	//   ....[1]....
        /*0084*/ 	.word	0x00000c10


	//----- nvinfo : EIATTR_CBANK_PARAM_SIZE
	.align		4
.L_40:
        /*0088*/ 	.byte	0x03, 0x19
        /*008a*/ 	.short	0x0024


	//----- nvinfo : EIATTR_PARAM_CBANK
	.align		4
        /*008c*/ 	.byte	0x04, 0x0a
        /*008e*/ 	.short	(.L_42 - .L_41)
	.align		4
.L_41:
        /*0090*/ 	.word	index@(.nv.constant0._Z13tiled_mat_mulILi2EEvPfS0_S0_iii)
        /*0094*/ 	.short	0x0380
        /*0096*/ 	.short	0x0024


	//----- nvinfo : EIATTR_SW_WAR
	.align		4
.L_42:
        /*0098*/ 	.byte	0x04, 0x36
        /*009a*/ 	.short	(.L_44 - .L_43)
.L_43:
        /*009c*/ 	.word	0x00000008
.L_44:


//--------------------- .nv.info._Z7mat_mulPfS_S_iii --------------------------
	.section	.nv.info._Z7mat_mulPfS_S_iii,"",@"SHT_CUDA_INFO"
	.sectionflags	@""
	.align	4


	//----- nvinfo : EIATTR_CUDA_API_VERSION
	.align		4
        /*0000*/ 	.byte	0x04, 0x37
        /*0002*/ 	.short	(.L_46 - .L_45)
.L_45:
        /*0004*/ 	.word	0x00000082


	//----- nvinfo : EIATTR_KPARAM_INFO
	.align		4
.L_46:
        /*0008*/ 	.byte	0x04, 0x17
        /*000a*/ 	.short	(.L_48 - .L_47)
.L_47:
        /*000c*/ 	.word	0x00000000
        /*0010*/ 	.short	0x0005
        /*0012*/ 	.short	0x0020
        /*0014*/ 	.byte	0x00, 0xf0, 0x11, 0x00


	//----- nvinfo : EIATTR_KPARAM_INFO
	.align		4
.L_48:
        /*0018*/ 	.byte	0x04, 0x17
        /*001a*/ 	.short	(.L_50 - .L_49)
.L_49:
        /*001c*/ 	.word	0x00000000
        /*0020*/ 	.short	0x0004
        /*0022*/ 	.short	0x001c
        /*0024*/ 	.byte	0x00, 0xf0, 0x11, 0x00


	//----- nvinfo : EIATTR_KPARAM_INFO
	.align		4
.L_50:
        /*0028*/ 	.byte	0x04, 0x17
        /*002a*/ 	.short	(.L_52 - .L_51)
.L_51:
        /*002c*/ 	.word	0x00000000
        /*0030*/ 	.short	0x0003
        /*0032*/ 	.short	0x0018
        /*0034*/ 	.byte	0x00, 0xf0, 0x11, 0x00


	//----- nvinfo : EIATTR_KPARAM_INFO
	.align		4
.L_52:
        /*0038*/ 	.byte	0x04, 0x17
        /*003a*/ 	.short	(.L_54 - .L_53)
.L_53:
        /*003c*/ 	.word	0x00000000
        /*0040*/ 	.short	0x0002
        /*0042*/ 	.short	0x0010
        /*0044*/ 	.byte	0x00, 0xf5, 0x21, 0x00


	//----- nvinfo : EIATTR_KPARAM_INFO
	.align		4
.L_54:
        /*0048*/ 	.byte	0x04, 0x17
        /*004a*/ 	.short	(.L_56 - .L_55)
.L_55:
        /*004c*/ 	.word	0x00000000
        /*0050*/ 	.short	0x0001
        /*0052*/ 	.short	0x0008
        /*0054*/ 	.byte	0x00, 0xf5, 0x21, 0x00


	//----- nvinfo : EIATTR_KPARAM_INFO
	.align		4
.L_56:
        /*0058*/ 	.byte	0x04, 0x17
        /*005a*/ 	.short	(.L_58 - .L_57)
.L_57:
        /*005c*/ 	.word	0x00000000
        /*0060*/ 	.short	0x0000
        /*0062*/ 	.short	0x0000
        /*0064*/ 	.byte	0x00, 0xf5, 0x21, 0x00


	//----- nvinfo : EIATTR_SPARSE_MMA_MASK
	.align		4
.L_58:
        /*0068*/ 	.byte	0x03, 0x50
        /*006a*/ 	.short	0x0000


	//----- nvinfo : EIATTR_MAXREG_COUNT
	.align		4
        /*006c*/ 	.byte	0x03, 0x1b
        /*006e*/ 	.short	0x00ff


	//----- nvinfo : EIATTR_MERCURY_ISA_VERSION
	.align		4
        /*0070*/ 	.byte	0x03, 0x5f
        /*0072*/ 	.short	0x0101


	//----- nvinfo : EIATTR_VRC_CTA_INIT_COUNT
	.align		4
        /*0074*/ 	.byte	0x02, 0x4a
	.zero		1
	.zero		1


	//----- nvinfo : EIATTR_EXIT_INSTR_OFFSETS
	.align		4
        /*0078*/ 	.byte	0x04, 0x1c
        /*007a*/ 	.short	(.L_60 - .L_59)


	//   ....[0]....
.L_59:
        /*007c*/ 	.word	0x00000950


	//----- nvinfo : EIATTR_CBANK_PARAM_SIZE
	.align		4
.L_60:
        /*0080*/ 	.byte	0x03, 0x19
        /*0082*/ 	.short	0x0024


	//----- nvinfo : EIATTR_PARAM_CBANK
	.align		4
        /*0084*/ 	.byte	0x04, 0x0a
        /*0086*/ 	.short	(.L_62 - .L_61)
	.align		4
.L_61:
        /*0088*/ 	.word	index@(.nv.constant0._Z7mat_mulPfS_S_iii)
        /*008c*/ 	.short	0x0380
        /*008e*/ 	.short	0x0024


	//----- nvinfo : EIATTR_SW_WAR
	.align		4
.L_62:
        /*0090*/ 	.byte	0x04, 0x36
        /*0092*/ 	.short	(.L_64 - .L_63)
.L_63:
        /*0094*/ 	.word	0x00000008
.L_64:


//--------------------- .nv.info._Z7vec_addPfS_S_i --------------------------
	.section	.nv.info._Z7vec_addPfS_S_i,"",@"SHT_CUDA_INFO"
	.sectionflags	@""
	.align	4


	//----- nvinfo : EIATTR_CUDA_API_VERSION
	.align		4
        /*0000*/ 	.byte	0x04, 0x37
        /*0002*/ 	.short	(.L_66 - .L_65)
.L_65:
        /*0004*/ 	.word	0x00000082


	//----- nvinfo : EIATTR_KPARAM_INFO
	.align		4
.L_66:
        /*0008*/ 	.byte	0x04, 0x17
        /*000a*/ 	.short	(.L_68 - .L_67)
.L_67:
        /*000c*/ 	.word	0x00000000
        /*0010*/ 	.short	0x0003
        /*0012*/ 	.short	0x0018
        /*0014*/ 	.byte	0x00, 0xf0, 0x11, 0x00


	//----- nvinfo : EIATTR_KPARAM_INFO
	.align		4
.L_68:
        /*0018*/ 	.byte	0x04, 0x17
        /*001a*/ 	.short	(.L_70 - .L_69)
.L_69:
        /*001c*/ 	.word	0x00000000
        /*0020*/ 	.short	0x0002
        /*0022*/ 	.short	0x0010
        /*0024*/ 	.byte	0x00, 0xf5, 0x21, 0x00


	//----- nvinfo : EIATTR_KPARAM_INFO
	.align		4
.L_70:
        /*0028*/ 	.byte	0x04, 0x17
        /*002a*/ 	.short	(.L_72 - .L_71)
.L_71:
        /*002c*/ 	.word	0x00000000
        /*0030*/ 	.short	0x0001
        /*0032*/ 	.short	0x0008
        /*0034*/ 	.byte	0x00, 0xf5, 0x21, 0x00


	//----- nvinfo : EIATTR_KPARAM_INFO
	.align		4
.L_72:
        /*0038*/ 	.byte	0x04, 0x17
        /*003a*/ 	.short	(.L_74 - .L_73)
.L_73:
        /*003c*/ 	.word	0x00000000
        /*0040*/ 	.short	0x0000
        /*0042*/ 	.short	0x0000
        /*0044*/ 	.byte	0x00, 0xf5, 0x21, 0x00


	//----- nvinfo : EIATTR_SPARSE_MMA_MASK
	.align		4
.L_74:
        /*0048*/ 	.byte	0x03, 0x50
        /*004a*/ 	.short	0x0000


	//----- nvinfo : EIATTR_MAXREG_COUNT
	.align		4
        /*004c*/ 	.byte	0x03, 0x1b
        /*004e*/ 	.short	0x00ff


	//----- nvinfo : EIATTR_MERCURY_ISA_VERSION
	.align		4
        /*0050*/ 	.byte	0x03, 0x5f
        /*0052*/ 	.short	0x0101


	//----- nvinfo : EIATTR_VRC_CTA_INIT_COUNT
	.align		4
        /*0054*/ 	.byte	0x02, 0x4a
	.zero		1
	.zero		1


	//----- nvinfo : EIATTR_EXIT_INSTR_OFFSETS
	.align		4
        /*0058*/ 	.byte	0x04, 0x1c
        /*005a*/ 	.short	(.L_76 - .L_75)


	//   ....[0]....
.L_75:
        /*005c*/ 	.word	0x00000070


	//   ....[1]....
        /*0060*/ 	.word	0x00000130


	//----- nvinfo : EIATTR_CBANK_PARAM_SIZE
	.align		4
.L_76:
        /*0064*/ 	.byte	0x03, 0x19
        /*0066*/ 	.short	0x001c


	//----- nvinfo : EIATTR_PARAM_CBANK
	.align		4
        /*0068*/ 	.byte	0x04, 0x0a
        /*006a*/ 	.short	(.L_78 - .L_77)
	.align		4
.L_77:
        /*006c*/ 	.word	index@(.nv.constant0._Z7vec_addPfS_S_i)
        /*0070*/ 	.short	0x0380
        /*0072*/ 	.short	0x001c


	//----- nvinfo : EIATTR_SW_WAR
	.align		4
.L_78:
        /*0074*/ 	.byte	0x04, 0x36
        /*0076*/ 	.short	(.L_80 - .L_79)
.L_79:
        /*0078*/ 	.word	0x00000008
.L_80:


//--------------------- .nv.info._Z5hellov        --------------------------
	.section	.nv.info._Z5hellov,"",@"SHT_CUDA_INFO"
	.sectionflags	@""
	.align	4


	//----- nvinfo : EIATTR_CUDA_API_VERSION
	.align		4
        /*0000*/ 	.byte	0x04, 0x37
        /*0002*/ 	.short	(.L_82 - .L_81)
.L_81:
        /*0004*/ 	.word	0x00000082


	//----- nvinfo : EIATTR_SPARSE_MMA_MASK
	.align		4
.L_82:
        /*0008*/ 	.byte	0x03, 0x50
        /*000a*/ 	.short	0x0000


	//----- nvinfo : EIATTR_MAXREG_COUNT
	.align		4
        /*000c*/ 	.byte	0x03, 0x1b
        /*000e*/ 	.short	0x00ff


	//----- nvinfo : EIATTR_EXTERNS
	.align		4
        /*0010*/ 	.byte	0x04, 0x0f
        /*0012*/ 	.short	(.L_84 - .L_83)


	//   ....[0]....
	.align		4
.L_83:
        /*0014*/ 	.word	index@(vprintf)


	//----- nvinfo : EIATTR_MERCURY_ISA_VERSION
	.align		4
.L_84:
        /*0018*/ 	.byte	0x03, 0x5f
        /*001a*/ 	.short	0x0101


	//----- nvinfo : EIATTR_VRC_CTA_INIT_COUNT
	.align		4
        /*001c*/ 	.byte	0x02, 0x4a
	.zero		1
	.zero		1


	//----- nvinfo : EIATTR_SYSCALL_OFFSETS
	.align		4
        /*0020*/ 	.byte	0x04, 0x46
        /*0022*/ 	.short	(.L_86 - .L_85)


	//   ....[0]....
.L_85:
        /*0024*/ 	.word	0x000000e0


	//----- nvinfo : EIATTR_EXIT_INSTR_OFFSETS
	.align		4
.L_86:
        /*0028*/ 	.byte	0x04, 0x1c
        /*002a*/ 	.short	(.L_88 - .L_87)


	//   ....[0]....
.L_87:
        /*002c*/ 	.word	0x000000f0


	//----- nvinfo : EIATTR_SW_WAR
	.align		4
.L_88:
        /*0030*/ 	.byte	0x04, 0x36
        /*0032*/ 	.short	(.L_90 - .L_89)
.L_89:
        /*0034*/ 	.word	0x00000008
.L_90:


//--------------------- .nv.callgraph             --------------------------
	.section	.nv.callgraph,"",@"SHT_CUDA_CALLGRAPH"
	.align	4
	.sectionentsize	8
	.align		4
        /*0000*/ 	.word	0x00000000
	.align		4
        /*0004*/ 	.word	0xffffffff
	.align		4
        /*0008*/ 	.word	index@(_Z5hellov)
	.align		4
        /*000c*/ 	.word	index@(vprintf)
	.align		4
        /*0010*/ 	.word	0x00000000
	.align		4
        /*0014*/ 	.word	0xfffffffe
	.align		4
        /*0018*/ 	.word	0x00000000
	.align		4
        /*001c*/ 	.word	0xfffffffd
	.align		4
        /*0020*/ 	.word	0x00000000
	.align		4
        /*0024*/ 	.word	0xfffffffc


//--------------------- .nv.constant4             --------------------------
	.section	.nv.constant4,"a",@progbits
	.align	8
	.align		8
.nv.constant4:
        /*0000*/ 	.dword	$str
	.align		8
        /*0008*/ 	.dword	vprintf


//--------------------- .text._Z13tiled_mat_mulILi2EEvPfS0_S0_iii --------------------------
	.section	.text._Z13tiled_mat_mulILi2EEvPfS0_S0_iii,"ax",@progbits
	.align	128
        .global         _Z13tiled_mat_mulILi2EEvPfS0_S0_iii
        .type           _Z13tiled_mat_mulILi2EEvPfS0_S0_iii,@function
        .size           _Z13tiled_mat_mulILi2EEvPfS0_S0_iii,(.L_x_13 - _Z13tiled_mat_mulILi2EEvPfS0_S0_iii)
        .other          _Z13tiled_mat_mulILi2EEvPfS0_S0_iii,@"STO_CUDA_ENTRY STV_DEFAULT"
_Z13tiled_mat_mulILi2EEvPfS0_S0_iii:
.text._Z13tiled_mat_mulILi2EEvPfS0_S0_iii:
[----:B------:R-:W-:Y:S01]  /*0000*/  LDC R1, c[0x0][0x37c] ;  /* 0x0000df00ff017b82 */ /* 0x000fe20000000800 */
[----:B------:R-:W0:Y:S01]  /*0010*/  LDCU UR8, c[0x0][0x398] ;  /* 0x00007300ff0877ac */ /* 0x000e220008000800 */
[----:B------:R-:W1:Y:S01]  /*0020*/  S2R R0, SR_TID.X ;  /* 0x0000000000007919 */ /* 0x000e620000002100 */
[----:B------:R-:W-:Y:S01]  /*0030*/  HFMA2 R13, -RZ, RZ, 0, 0 ;  /* 0x00000000ff0d7431 */ /* 0x000fe200000001ff */
[----:B------:R-:W2:Y:S01]  /*0040*/  LDCU.64 UR10, c[0x0][0x358] ;  /* 0x00006b00ff0a77ac */ /* 0x000ea20008000a00 */
[----:B------:R-:W3:Y:S01]  /*0050*/  S2R R3, SR_TID.Y ;  /* 0x0000000000037919 */ /* 0x000ee20000002200 */
[----:B0-----:R-:W-:-:S09]  /*0060*/  UISETP.GE.AND UP0, UPT, UR8, 0x1, UPT ;  /* 0x000000010800788c */ /* 0x001fd2000bf06270 */
[----:B--2---:R-:W-:Y:S05]  /*0070*/  BRA.U !UP0, `(.L_x_0) ;  /* 0x0000000908b07547 */ /* 0x004fea000b800000 */
[----:B------:R-:W3:Y:S01]  /*0080*/  S2R R2, SR_CTAID.Y ;  /* 0x0000000000027919 */ /* 0x000ee20000002600 */
[----:B------:R-:W0:Y:S01]  /*0090*/  S2UR UR7, SR_CgaCtaId ;  /* 0x00000000000779c3 */ /* 0x000e220000008800 */
[----:B------:R-:W-:Y:S01]  /*00a0*/  UMOV UR5, 0x400 ;  /* 0x0000040000057882 */ /* 0x000fe20000000000 */
[----:B------:R-:W-:Y:S01]  /*00b0*/  UISETP.GE.U32.AND UP0, UPT, UR8, 0x7, UPT ;  /* 0x000000070800788c */ /* 0x000fe2000bf06070 */
[----:B------:R-:W-:Y:S01]  /*00c0*/  CS2R R12, SRZ ;  /* 0x00000000000c7805 */ /* 0x000fe2000001ff00 */
[----:B------:R-:W-:Y:S02]  /*00d0*/  UIADD3 UR6, UPT, UPT, UR5, 0x10, URZ ;  /* 0x0000001005067890 */ /* 0x000fe4000fffe0ff */
[----:B------:R-:W-:-:S04]  /*00e0*/  UIADD3 UR4, UPT, UPT, UR8, 0x1, URZ ;  /* 0x0000000108047890 */ /* 0x000fc8000fffe0ff */
[----:B------:R-:W-:Y:S02]  /*00f0*/  USHF.R.U32.HI UR4, URZ, 0x1, UR4 ;  /* 0x00000001ff047899 */ /* 0x000fe40008011604 */
[----:B0-----:R-:W-:Y:S02]  /*0100*/  ULEA UR6, UR7, UR6, 0x18 ;  /* 0x0000000607067291 */ /* 0x001fe4000f8ec0ff */
[----:B------:R-:W-:Y:S02]  /*0110*/  ULEA UR5, UR7, UR5, 0x18 ;  /* 0x0000000507057291 */ /* 0x000fe4000f8ec0ff */
[----:B------:R-:W-:Y:S02]  /*0120*/  ULOP3.LUT UR7, UR4, 0x3, URZ, 0xc0, !UPT ;  /* 0x0000000304077892 */ /* 0x000fe4000f8ec0ff */
[----:B-1----:R-:W-:Y:S01]  /*0130*/  LEA R4, R0, UR6, 0x2 ;  /* 0x0000000600047c11 */ /* 0x002fe2000f8e10ff */
[----:B---3--:R-:W-:Y:S01]  /*0140*/  IMAD R7, R2, 0x2, R3 ;  /* 0x0000000202077824 */ /* 0x008fe200078e0203 */
[----:B------:R-:W-:-:S03]  /*0150*/  LEA R5, R3, UR5, 0x3 ;  /* 0x0000000503057c11 */ /* 0x000fc6000f8e18ff */
[----:B------:R-:W-:Y:S01]  /*0160*/  IMAD R7, R7, UR8, RZ ;  /* 0x0000000807077c24 */ /* 0x000fe2000f8e02ff */
[----:B------:R-:W-:Y:S01]  /*0170*/  LEA R6, R0, R5, 0x2 ;  /* 0x0000000500067211 */ /* 0x000fe200078e10ff */
[----:B------:R-:W-:Y:S01]  /*0180*/  IMAD R8, R3, 0x8, R4 ;  /* 0x0000000803087824 */ /* 0x000fe200078e0204 */
[----:B------:R-:W-:Y:S06]  /*0190*/  BRA.U !UP0, `(.L_x_1) ;  /* 0x0000000508d07547 */ /* 0x000fec000b800000 */
[----:B------:R-:W0:Y:S01]  /*01a0*/  S2R R2, SR_CTAID.X ;  /* 0x0000000000027919 */ /* 0x000e220000002500 */
[----:B------:R-:W1:Y:S01]  /*01b0*/  LDCU UR5, c[0x0][0x3a0] ;  /* 0x00007400ff0577ac */ /* 0x000e620008000800 */
[----:B------:R-:W2:Y:S01]  /*01c0*/  LDC R9, c[0x0][0x3a0] ;  /* 0x0000e800ff097b82 */ /* 0x000ea20000000800 */
[C---:B------:R-:W-:Y:S01]  /*01d0*/  IADD3 R11, PT, PT, R3.reuse, 0x6, RZ ;  /* 0x00000006030b7810 */ /* 0x040fe20007ffe0ff */
[C---:B------:R-:W-:Y:S01]  /*01e0*/  VIADD R13, R3.reuse, 0x4 ;  /* 0x00000004030d7836 */ /* 0x040fe20000000000 */
[----:B------:R-:W-:Y:S01]  /*01f0*/  IADD3 R15, PT, PT, R3, 0x2, RZ ;  /* 0x00000002030f7810 */ /* 0x000fe20007ffe0ff */
[----:B------:R-:W-:Y:S01]  /*0200*/  ULOP3.LUT UR4, UR4, 0x3ffffffc, URZ, 0xc0, !UPT ;  /* 0x3ffffffc04047892 */ /* 0x000fe2000f8ec0ff */
[--C-:B------:R-:W-:Y:S01]  /*0210*/  IMAD.MOV.U32 R10, RZ, RZ, R0.reuse ;  /* 0x000000ffff0a7224 */ /* 0x100fe200078e0000 */
[----:B------:R-:W3:Y:S01]  /*0220*/  LDCU UR9, c[0x0][0x398] ;  /* 0x00007300ff0977ac */ /* 0x000ee20008000800 */
[----:B------:R-:W4:Y:S01]  /*0230*/  LDCU.64 UR12, c[0x0][0x380] ;  /* 0x00007000ff0c77ac */ /* 0x000f220008000a00 */
[----:B------:R-:W-:Y:S01]  /*0240*/  UMOV UR6, 0x6 ;  /* 0x0000000600067882 */ /* 0x000fe20000000000 */
[----:B-1----:R-:W-:-:S02]  /*0250*/  IMAD R13, R13, UR5, R0 ;  /* 0x000000050d0d7c24 */ /* 0x002fc4000f8e0200 */
[--C-:B------:R-:W-:Y:S02]  /*0260*/  IMAD R26, R3, UR5, R0.reuse ;  /* 0x00000005031a7c24 */ /* 0x100fe4000f8e0200 */
[--C-:B------:R-:W-:Y:S02]  /*0270*/  IMAD R11, R11, UR5, R0.reuse ;  /* 0x000000050b0b7c24 */ /* 0x100fe4000f8e0200 */
[--C-:B------:R-:W-:Y:S01]  /*0280*/  IMAD R15, R15, UR5, R0.reuse ;  /* 0x000000050f0f7c24 */ /* 0x100fe2000f8e0200 */
[----:B------:R-:W-:Y:S01]  /*0290*/  UIADD3 UR5, UPT, UPT, -UR4, URZ, URZ ;  /* 0x000000ff04057290 */ /* 0x000fe2000fffe1ff */
[C---:B0-----:R-:W-:Y:S01]  /*02a0*/  IMAD R12, R2.reuse, 0x2, R11 ;  /* 0x00000002020c7824 */ /* 0x041fe200078e020b */
[C---:B------:R-:W-:Y:S01]  /*02b0*/  LEA R22, R2.reuse, R13, 0x1 ;  /* 0x0000000d02167211 */ /* 0x040fe200078e08ff */
[C---:B------:R-:W-:Y:S01]  /*02c0*/  IMAD R24, R2.reuse, 0x2, R15 ;  /* 0x0000000202187824 */ /* 0x040fe200078e020f */
[----:B------:R-:W-:Y:S01]  /*02d0*/  LEA R26, R2, R26, 0x1 ;  /* 0x0000001a021a7211 */ /* 0x000fe200078e08ff */
[----:B------:R-:W-:Y:S01]  /*02e0*/  IMAD.IADD R11, R7, 0x1, R0 ;  /* 0x00000001070b7824 */ /* 0x000fe200078e0200 */
[----:B------:R-:W-:-:S02]  /*02f0*/  MOV R13, RZ ;  /* 0x000000ff000d7202 */ /* 0x000fc40000000f00 */
[----:B---34-:R-:W-:-:S07]  /*0300*/  MOV R2, R3 ;  /* 0x0000000300027202 */ /* 0x018fce0000000f00 */
.L_x_2:
[----:B------:R-:W-:Y:S01]  /*0310*/  ISETP.GE.AND P0, PT, R10, UR9, PT ;  /* 0x000000090a007c0c */ /* 0x000fe2000bf06270 */
[----:B------:R-:W-:Y:S01]  /*0320*/  HFMA2 R25, -RZ, RZ, 0, 0 ;  /* 0x00000000ff197431 */ /* 0x000fe200000001ff */
[----:B------:R-:W-:Y:S01]  /*0330*/  ISETP.GE.AND P1, PT, R2, UR9, PT ;  /* 0x0000000902007c0c */ /* 0x000fe2000bf26270 */
[----:B------:R-:W-:-:S10]  /*0340*/  IMAD.MOV.U32 R19, RZ, RZ, RZ ;  /* 0x000000ffff137224 */ /* 0x000fd400078e00ff */
[----:B------:R-:W0:Y:S08]  /*0350*/  @!P0 LDC.64 R16, c[0x0][0x380] ;  /* 0x0000e000ff108b82 */ /* 0x000e300000000a00 */
[----:B------:R-:W1:Y:S01]  /*0360*/  @!P1 LDC.64 R14, c[0x0][0x388] ;  /* 0x0000e200ff0e9b82 */ /* 0x000e620000000a00 */
[----:B0-----:R-:W-:-:S05]  /*0370*/  @!P0 IMAD.WIDE.U32 R16, R11, 0x4, R16 ;  /* 0x000000040b108825 */ /* 0x001fca00078e0010 */
[----:B------:R0:W3:Y:S01]  /*0380*/  @!P0 LDG.E R19, desc[UR10][R16.64] ;  /* 0x0000000a10138981 */ /* 0x0000e2000c1e1900 */
[----:B-1----:R-:W-:-:S05]  /*0390*/  @!P1 IMAD.WIDE R14, R26, 0x4, R14 ;  /* 0x000000041a0e9825 */ /* 0x002fca00078e020e */
[----:B------:R-:W4:Y:S01]  /*03a0*/  @!P1 LDG.E R25, desc[UR10][R14.64] ;  /* 0x0000000a0e199981 */ /* 0x000f22000c1e1900 */
[----:B------:R-:W-:-:S05]  /*03b0*/  VIADD R18, R2, 0x2 ;  /* 0x0000000202127836 */ /* 0x000fca0000000000 */
[----:B------:R-:W-:-:S13]  /*03c0*/  ISETP.GE.AND P1, PT, R18, UR9, PT ;  /* 0x0000000912007c0c */ /* 0x000fda000bf26270 */
[----:B------:R-:W1:Y:S01]  /*03d0*/  @!P1 LDC.64 R20, c[0x0][0x388] ;  /* 0x0000e200ff149b82 */ /* 0x000e620000000a00 */
[----:B------:R-:W-:Y:S01]  /*03e0*/  UIADD3 UR8, UPT, UPT, UR6, -0x6, URZ ;  /* 0xfffffffa06087890 */ /* 0x000fe2000fffe0ff */
[----:B------:R-:W-:Y:S01]  /*03f0*/  IADD3 R18, PT, PT, R10, 0x2, RZ ;  /* 0x000000020a127810 */ /* 0x000fe20007ffe0ff */
[----:B------:R-:W-:-:S03]  /*0400*/  IMAD.MOV.U32 R23, RZ, RZ, RZ ;  /* 0x000000ffff177224 */ /* 0x000fc600078e00ff */
[----:B------:R-:W-:Y:S02]  /*0410*/  ISETP.GE.AND P0, PT, R18, UR9, PT ;  /* 0x0000000912007c0c */ /* 0x000fe4000bf06270 */
[----:B0-----:R-:W-:-:S04]  /*0420*/  IADD3 R16, P2, P3, R7, UR8, R0 ;  /* 0x0000000807107c10 */ /* 0x001fc8000fb5e000 */
[----:B------:R-:W-:Y:S01]  /*0430*/  IADD3.X R17, PT, PT, RZ, RZ, RZ, P2, P3 ;  /* 0x000000ffff117210 */ /* 0x000fe200017e64ff */
[----:B-1----:R-:W-:Y:S01]  /*0440*/  @!P1 IMAD.WIDE R20, R24, 0x4, R20 ;  /* 0x0000000418149825 */ /* 0x002fe200078e0214 */
[----:B---3--:R-:W-:Y:S04]  /*0450*/  STS [R6], R19 ;  /* 0x0000001306007388 */ /* 0x008fe80000000800 */
[----:B----4-:R0:W-:Y:S01]  /*0460*/  STS [R8], R25 ;  /* 0x0000001908007388 */ /* 0x0101e20000000800 */
[----:B------:R-:W-:Y:S06]  /*0470*/  BAR.SYNC.DEFER_BLOCKING 0x0 ;  /* 0x0000000000007b1d */ /* 0x000fec0000010000 */
[----:B------:R-:W-:Y:S04]  /*0480*/  LDS R27, [R4] ;  /* 0x00000000041b7984 */ /* 0x000fe80000000800 */
[----:B------:R-:W-:Y:S04]  /*0490*/  LDS R28, [R4+0x8] ;  /* 0x00000800041c7984 */ /* 0x000fe80000000800 */
[----:B------:R-:W1:Y:S01]  /*04a0*/  LDS.64 R14, [R5] ;  /* 0x00000000050e7984 */ /* 0x000e620000000a00 */
[----:B------:R-:W-:Y:S01]  /*04b0*/  BAR.SYNC.DEFER_BLOCKING 0x0 ;  /* 0x0000000000007b1d */ /* 0x000fe20000010000 */
[----:B0-----:R-:W-:-:S05]  /*04c0*/  MOV R25, RZ ;  /* 0x000000ff00197202 */ /* 0x001fca0000000f00 */
[----:B------:R-:W3:Y:S01]  /*04d0*/  @!P1 LDG.E R23, desc[UR10][R20.64] ;  /* 0x0000000a14179981 */ /* 0x000ee2000c1e1900 */
[----:B------:R-:W-:-:S04]  /*04e0*/  LEA R18, P1, R16, UR12, 0x2 ;  /* 0x0000000c10127c11 */ /* 0x000fc8000f8210ff */
[----:B------:R-:W-:-:S05]  /*04f0*/  LEA.HI.X R19, R16, UR13, R17, 0x2, P1 ;  /* 0x0000000d10137c11 */ /* 0x000fca00088f1411 */
[----:B------:R-:W4:Y:S01]  /*0500*/  @!P0 LDG.E R25, desc[UR10][R18.64+0x8] ;  /* 0x0000080a12198981 */ /* 0x000f22000c1e1900 */
[----:B------:R-:W-:-:S05]  /*0510*/  VIADD R16, R2, 0x4 ;  /* 0x0000000402107836 */ /* 0x000fca0000000000 */
[----:B------:R-:W-:Y:S01]  /*0520*/  ISETP.GE.AND P1, PT, R16, UR9, PT ;  /* 0x0000000910007c0c */ /* 0x000fe2000bf26270 */
[----:B-1----:R-:W-:Y:S01]  /*0530*/  FFMA R13, R14, R27, R13 ;  /* 0x0000001b0e0d7223 */ /* 0x002fe2000000000d */
[----:B------:R-:W-:-:S03]  /*0540*/  IADD3 R14, PT, PT, R10, 0x4, RZ ;  /* 0x000000040a0e7810 */ /* 0x000fc60007ffe0ff */
[----:B------:R-:W-:Y:S01]  /*0550*/  FFMA R13, R28, R15, R13 ;  /* 0x0000000f1c0d7223 */ /* 0x000fe2000000000d */
[----:B------:R-:W-:-:S07]  /*0560*/  ISETP.GE.AND P0, PT, R14, UR9, PT ;  /* 0x000000090e007c0c */ /* 0x000fce000bf06270 */
[----:B------:R-:W0:Y:S01]  /*0570*/  @!P1 LDC.64 R16, c[0x0][0x388] ;  /* 0x0000e200ff109b82 */ /* 0x000e220000000a00 */
[----:B------:R-:W-:Y:S02]  /*0580*/  HFMA2 R29, -RZ, RZ, 0, 0 ;  /* 0x00000000ff1d7431 */ /* 0x000fe400000001ff */
[----:B------:R-:W-:Y:S02]  /*0590*/  IMAD.MOV.U32 R27, RZ, RZ, RZ ;  /* 0x000000ffff1b7224 */ /* 0x000fe400078e00ff */
[----:B0-----:R-:W-:Y:S01]  /*05a0*/  @!P1 IMAD.WIDE R16, R22, 0x4, R16 ;  /* 0x0000000416109825 */ /* 0x001fe200078e0210 */
[----:B----4-:R-:W-:Y:S04]  /*05b0*/  STS [R6], R25 ;  /* 0x0000001906007388 */ /* 0x010fe80000000800 */
[----:B---3--:R0:W-:Y:S01]  /*05c0*/  STS [R8], R23 ;  /* 0x0000001708007388 */ /* 0x0081e20000000800 */
[----:B------:R-:W-:Y:S06]  /*05d0*/  BAR.SYNC.DEFER_BLOCKING 0x0 ;  /* 0x0000000000007b1d */ /* 0x000fec0000010000 */
[----:B------:R-:W-:Y:S04]  /*05e0*/  LDS R20, [R4] ;  /* 0x0000000004147984 */ /* 0x000fe80000000800 */
[----:B------:R-:W-:Y:S04]  /*05f0*/  LDS R28, [R4+0x8] ;  /* 0x00000800041c7984 */ /* 0x000fe80000000800 */
[----:B------:R-:W1:Y:S01]  /*0600*/  LDS.64 R14, [R5] ;  /* 0x00000000050e7984 */ /* 0x000e620000000a00 */
[----:B------:R-:W-:Y:S06]  /*0610*/  BAR.SYNC.DEFER_BLOCKING 0x0 ;  /* 0x0000000000007b1d */ /* 0x000fec0000010000 */
[----:B------:R-:W3:Y:S04]  /*0620*/  @!P0 LDG.E R27, desc[UR10][R18.64+0x10] ;  /* 0x0000100a121b8981 */ /* 0x000ee8000c1e1900 */
[----:B------:R-:W4:Y:S01]  /*0630*/  @!P1 LDG.E R29, desc[UR10][R16.64] ;  /* 0x0000000a101d9981 */ /* 0x000f22000c1e1900 */
[----:B0-----:R-:W-:-:S04]  /*0640*/  IADD3 R23, PT, PT, R2, 0x6, RZ ;  /* 0x0000000602177810 */ /* 0x001fc80007ffe0ff */
[----:B------:R-:W-:Y:S01]  /*0650*/  ISETP.GE.AND P1, PT, R23, UR9, PT ;  /* 0x0000000917007c0c */ /* 0x000fe2000bf26270 */
[----:B------:R-:W-:Y:S02]  /*0660*/  VIADD R21, R10, 0x6 ;  /* 0x000000060a157836 */ /* 0x000fe40000000000 */
[----:B-1----:R-:W-:-:S03]  /*0670*/  FFMA R13, R14, R20, R13 ;  /* 0x000000140e0d7223 */ /* 0x002fc6000000000d */
[----:B------:R-:W-:-:S07]  /*0680*/  ISETP.GE.AND P0, PT, R21, UR9, PT ;  /* 0x0000000915007c0c */ /* 0x000fce000bf06270 */
[----:B------:R-:W0:Y:S01]  /*0690*/  @!P1 LDC.64 R20, c[0x0][0x388] ;  /* 0x0000e200ff149b82 */ /* 0x000e220000000a00 */
[----:B------:R-:W-:Y:S01]  /*06a0*/  IMAD.MOV.U32 R25, RZ, RZ, RZ ;  /* 0x000000ffff197224 */ /* 0x000fe200078e00ff */
[----:B---3--:R-:W-:Y:S04]  /*06b0*/  STS [R6], R27 ;  /* 0x0000001b06007388 */ /* 0x008fe80000000800 */
[----:B----4-:R-:W-:Y:S02]  /*06c0*/  STS [R8], R29 ;  /* 0x0000001d08007388 */ /* 0x010fe40000000800 */
[----:B------:R-:W-:Y:S06]  /*06d0*/  BAR.SYNC.DEFER_BLOCKING 0x0 ;  /* 0x0000000000007b1d */ /* 0x000fec0000010000 */
[----:B------:R-:W-:Y:S04]  /*06e0*/  LDS R23, [R4] ;  /* 0x0000000004177984 */ /* 0x000fe80000000800 */
[----:B------:R-:W-:Y:S04]  /*06f0*/  LDS R14, [R4+0x8] ;  /* 0x00000800040e7984 */ /* 0x000fe80000000800 */
[----:B------:R-:W1:Y:S01]  /*0700*/  LDS.64 R16, [R5] ;  /* 0x0000000005107984 */ /* 0x000e620000000a00 */
[----:B------:R-:W-:Y:S06]  /*0710*/  BAR.SYNC.DEFER_BLOCKING 0x0 ;  /* 0x0000000000007b1d */ /* 0x000fec0000010000 */
[----:B------:R0:W3:Y:S02]  /*0720*/  @!P0 LDG.E R25, desc[UR10][R18.64+0x18] ;  /* 0x0000180a12198981 */ /* 0x0000e4000c1e1900 */
[----:B0-----:R-:W-:Y:S01]  /*0730*/  @!P1 IMAD.WIDE R18, R12, 0x4, R20 ;  /* 0x000000040c129825 */ /* 0x001fe200078e0214 */
[----:B------:R-:W-:-:S06]  /*0740*/  MOV R21, RZ ;  /* 0x000000ff00157202 */ /* 0x000fcc0000000f00 */
[----:B------:R-:W4:Y:S01]  /*0750*/  @!P1 LDG.E R21, desc[UR10][R18.64] ;  /* 0x0000000a12159981 */ /* 0x000f22000c1e1900 */
[----:B------:R-:W-:Y:S01]  /*0760*/  FFMA R13, R28, R15, R13 ;  /* 0x0000000f1c0d7223 */ /* 0x000fe2000000000d */
[----:B------:R-:W-:-:S03]  /*0770*/  UIADD3 UR5, UPT, UPT, UR5, 0x4, URZ ;  /* 0x0000000405057890 */ /* 0x000fc6000fffe0ff */
[----:B-1----:R-:W-:Y:S01]  /*0780*/  FFMA R23, R16, R23, R13 ;  /* 0x0000001710177223 */ /* 0x002fe2000000000d */
[----:B------:R-:W-:-:S03]  /*0790*/  UISETP.NE.AND UP0, UPT, UR5, URZ, UPT ;  /* 0x000000ff0500728c */ /* 0x000fc6000bf05270 */
[----:B------:R-:W-:Y:S01]  /*07a0*/  FFMA R17, R14, R17, R23 ;  /* 0x000000110e117223 */ /* 0x000fe20000000017 */
[----:B------:R-:W-:Y:S01]  /*07b0*/  VIADD R2, R2, 0x8 ;  /* 0x0000000802027836 */ /* 0x000fe20000000000 */
[----:B------:R-:W-:Y:S01]  /*07c0*/  IADD3 R10, PT, PT, R10, 0x8, RZ ;  /* 0x000000080a0a7810 */ /* 0x000fe20007ffe0ff */
[----:B------:R-:W-:Y:S01]  /*07d0*/  VIADD R11, R11, 0x8 ;  /* 0x000000080b0b7836 */ /* 0x000fe20000000000 */
[C---:B--2---:R-:W-:Y:S01]  /*07e0*/  LEA R26, R9.reuse, R26, 0x3 ;  /* 0x0000001a091a7211 */ /* 0x044fe200078e18ff */
[C---:B------:R-:W-:Y:S01]  /*07f0*/  IMAD R22, R9.reuse, 0x8, R22 ;  /* 0x0000000809167824 */ /* 0x040fe200078e0216 */
[C---:B------:R-:W-:Y:S02]  /*0800*/  LEA R24, R9.reuse, R24, 0x3 ;  /* 0x0000001809187211 */ /* 0x040fe400078e18ff */
[----:B------:R-:W-:Y:S01]  /*0810*/  LEA R12, R9, R12, 0x3 ;  /* 0x0000000c090c7211 */ /* 0x000fe200078e18ff */
[----:B------:R-:W-:Y:S01]  /*0820*/  UIADD3 UR6, UPT, UPT, UR6, 0x8, URZ ;  /* 0x0000000806067890 */ /* 0x000fe2000fffe0ff */
[----:B---3--:R-:W-:Y:S04]  /*0830*/  STS [R6], R25 ;  /* 0x0000001906007388 */ /* 0x008fe80000000800 */
[----:B----4-:R-:W-:Y:S01]  /*0840*/  STS [R8], R21 ;  /* 0x0000001508007388 */ /* 0x010fe20000000800 */
[----:B------:R-:W-:Y:S06]  /*0850*/  BAR.SYNC.DEFER_BLOCKING 0x0 ;  /* 0x0000000000007b1d */ /* 0x000fec0000010000 */
[----:B------:R-:W-:Y:S04]  /*0860*/  LDS R29, [R4] ;  /* 0x00000000041d7984 */ /* 0x000fe80000000800 */
[----:B------:R-:W0:Y:S04]  /*0870*/  LDS.64 R20, [R5] ;  /* 0x0000000005147984 */ /* 0x000e280000000a00 */
[----:B------:R-:W1:Y:S01]  /*0880*/  LDS R27, [R4+0x8] ;  /* 0x00000800041b7984 */ /* 0x000e620000000800 */
[----:B0-----:R-:W-:-:S04]  /*0890*/  FFMA R20, R20, R29, R17 ;  /* 0x0000001d14147223 */ /* 0x001fc80000000011 */
[----:B-1----:R-:W-:Y:S01]  /*08a0*/  FFMA R13, R27, R21, R20 ;  /* 0x000000151b0d7223 */ /* 0x002fe20000000014 */
[----:B------:R-:W-:Y:S06]  /*08b0*/  BAR.SYNC.DEFER_BLOCKING 0x0 ;  /* 0x0000000000007b1d */ /* 0x000fec0000010000 */
[----:B------:R-:W-:Y:S05]  /*08c0*/  BRA.U UP0, `(.L_x_2) ;  /* 0xfffffff900907547 */ /* 0x000fea000b83ffff */
[----:B------:R-:W-:-:S07]  /*08d0*/  MOV R12, UR4 ;  /* 0x00000004000c7c02 */ /* 0x000fce0008000f00 */
.L_x_1:
[----:B------:R-:W-:-:S09]  /*08e0*/  UISETP.NE.AND UP0, UPT, UR7, URZ, UPT ;  /* 0x000000ff0700728c */ /* 0x000fd2000bf05270 */
[----:B------:R-:W-:Y:S05]  /*08f0*/  BRA.U !UP0, `(.L_x_0) ;  /* 0x0000000108907547 */ /* 0x000fea000b800000 */
[----:B------:R-:W0:Y:S01]  /*0900*/  S2R R19, SR_CTAID.X ;  /* 0x0000000000137919 */ /* 0x000e220000002500 */
[----:B------:R-:W1:Y:S01]  /*0910*/  LDCU UR4, c[0x0][0x3a0] ;  /* 0x00007400ff0477ac */ /* 0x000e620008000800 */
[----:B------:R-:W2:Y:S01]  /*0920*/  LDC R2, c[0x0][0x3a0] ;  /* 0x0000e800ff027b82 */ /* 0x000ea20000000800 */
[C---:B------:R-:W-:Y:S01]  /*0930*/  IMAD R9, R12.reuse, 0x2, R3 ;  /* 0x000000020c097824 */ /* 0x040fe200078e0203 */
[----:B------:R-:W-:Y:S01]  /*0940*/  LEA R12, R12, R0, 0x1 ;  /* 0x000000000c0c7211 */ /* 0x000fe200078e08ff */
[----:B------:R-:W3:Y:S04]  /*0950*/  LDCU UR5, c[0x0][0x398] ;  /* 0x00007300ff0577ac */ /* 0x000ee80008000800 */
[----:B------:R-:W-:Y:S01]  /*0960*/  IMAD.IADD R7, R7, 0x1, R12 ;  /* 0x0000000107077824 */ /* 0x000fe200078e020c */
[----:B------:R-:W-:Y:S01]  /*0970*/  UIADD3 UR7, UPT, UPT, -UR7, URZ, URZ ;  /* 0x000000ff07077290 */ /* 0x000fe2000fffe1ff */
[----:B-1----:R-:W-:-:S05]  /*0980*/  IMAD R10, R9, UR4, R0 ;  /* 0x00000004090a7c24 */ /* 0x002fca000f8e0200 */
[----:B0--3--:R-:W-:-:S07]  /*0990*/  LEA R19, R19, R10, 0x1 ;  /* 0x0000000a13137211 */ /* 0x009fce00078e08ff */
.L_x_3:
[----:B------:R-:W-:Y:S01]  /*09a0*/  ISETP.GE.AND P0, PT, R12, UR5, PT ;  /* 0x000000050c007c0c */ /* 0x000fe2000bf06270 */
[----:B------:R-:W-:Y:S01]  /*09b0*/  HFMA2 R21, -RZ, RZ, 0, 0 ;  /* 0x00000000ff157431 */ /* 0x000fe200000001ff */
[----:B------:R-:W-:Y:S02]  /*09c0*/  ISETP.GE.AND P1, PT, R9, UR5, PT ;  /* 0x0000000509007c0c */ /* 0x000fe4000bf26270 */
[----:B------:R-:W-:-:S09]  /*09d0*/  MOV R23, RZ ;  /* 0x000000ff00177202 */ /* 0x000fd20000000f00 */
[----:B------:R-:W0:Y:S08]  /*09e0*/  @!P0 LDC.64 R14, c[0x0][0x380] ;  /* 0x0000e000ff0e8b82 */ /* 0x000e300000000a00 */
[----:B------:R-:W1:Y:S01]  /*09f0*/  @!P1 LDC.64 R10, c[0x0][0x388] ;  /* 0x0000e200ff0a9b82 */ /* 0x000e620000000a00 */
[----:B0-----:R-:W-:-:S05]  /*0a00*/  @!P0 IMAD.WIDE.U32 R14, R7, 0x4, R14 ;  /* 0x00000004070e8825 */ /* 0x001fca00078e000e */
[----:B------:R-:W3:Y:S01]  /*0a10*/  @!P0 LDG.E R21, desc[UR10][R14.64] ;  /* 0x0000000a0e158981 */ /* 0x000ee2000c1e1900 */
[----:B-1----:R-:W-:-:S05]  /*0a20*/  @!P1 IMAD.WIDE R10, R19, 0x4, R10 ;  /* 0x00000004130a9825 */ /* 0x002fca00078e020a */
[----:B------:R-:W4:Y:S01]  /*0a30*/  @!P1 LDG.E R23, desc[UR10][R10.64] ;  /* 0x0000000a0a179981 */ /* 0x000f22000c1e1900 */
[----:B------:R-:W-:-:S04]  /*0a40*/  UIADD3 UR7, UPT, UPT, UR7, 0x1, URZ ;  /* 0x0000000107077890 */ /* 0x000fc8000fffe0ff */
[----:B------:R-:W-:Y:S01]  /*0a50*/  UISETP.NE.AND UP0, UPT, UR7, URZ, UPT ;  /* 0x000000ff0700728c */ /* 0x000fe2000bf05270 */
[----:B------:R-:W-:Y:S01]  /*0a60*/  VIADD R9, R9, 0x2 ;  /* 0x0000000209097836 */ /* 0x000fe20000000000 */
[----:B------:R-:W-:Y:S01]  /*0a70*/  IADD3 R12, PT, PT, R12, 0x2, RZ ;  /* 0x000000020c0c7810 */ /* 0x000fe20007ffe0ff */
[----:B--2---:R-:W-:Y:S01]  /*0a80*/  IMAD R19, R2, 0x2, R19 ;  /* 0x0000000202137824 */ /* 0x004fe200078e0213 */
[----:B------:R-:W-:Y:S01]  /*0a90*/  IADD3 R7, PT, PT, R7, 0x2, RZ ;  /* 0x0000000207077810 */ /* 0x000fe20007ffe0ff */
        /* <DEDUP_REMOVED lines=10> */
.L_x_0:
[----:B------:R-:W1:Y:S01]  /*0b40*/  S2R R5, SR_CTAID.X ;  /* 0x0000000000057919 */ /* 0x000e620000002500 */
[----:B------:R-:W0:Y:S01]  /*0b50*/  LDCU UR6, c[0x0][0x3a0] ;  /* 0x00007400ff0677ac */ /* 0x000e220008000800 */
[----:B------:R-:W3:Y:S01]  /*0b60*/  S2R R2, SR_CTAID.Y ;  /* 0x0000000000027919 */ /* 0x000ee20000002600 */
[----:B------:R-:W2:Y:S01]  /*0b70*/  LDCU UR4, c[0x0][0x39c] ;  /* 0x00007380ff0477ac */ /* 0x000ea20008000800 */
[----:B-1----:R-:W-:Y:S02]  /*0b80*/  LEA R0, R5, R0, 0x1 ;  /* 0x0000000005007211 */ /* 0x002fe400078e08ff */
[----:B---3--:R-:W-:Y:S02]  /*0b90*/  LEA R5, R2, R3, 0x1 ;  /* 0x0000000302057211 */ /* 0x008fe400078e08ff */
[----:B0-----:R-:W-:-:S04]  /*0ba0*/  ISETP.GE.AND P0, PT, R0, UR6, PT ;  /* 0x0000000600007c0c */ /* 0x001fc8000bf06270 */
[----:B--2---:R-:W-:-:S13]  /*0bb0*/  ISETP.GE.OR P0, PT, R5, UR4, P0 ;  /* 0x0000000405007c0c */ /* 0x004fda0008706670 */
[----:B------:R-:W-:Y:S05]  /*0bc0*/  @P0 EXIT ;  /* 0x000000000000094d */ /* 0x000fea0003800000 */
[----:B------:R-:W0:Y:S01]  /*0bd0*/  LDC.64 R2, c[0x0][0x390] ;  /* 0x0000e400ff027b82 */ /* 0x000e220000000a00 */
[----:B------:R-:W-:-:S04]  /*0be0*/  IMAD R5, R5, UR6, R0 ;  /* 0x0000000605057c24 */ /* 0x000fc8000f8e0200 */
[----:B0-----:R-:W-:-:S05]  /*0bf0*/  IMAD.WIDE R2, R5, 0x4, R2 ;  /* 0x0000000405027825 */ /* 0x001fca00078e0202 */
[----:B------:R-:W-:Y:S01]  /*0c00*/  STG.E desc[UR10][R2.64], R13 ;  /* 0x0000000d02007986 */ /* 0x000fe2000c10190a */
[----:B------:R-:W-:Y:S05]  /*0c10*/  EXIT ;  /* 0x000000000000794d */ /* 0x000fea0003800000 */
.L_x_4:
[----:B------:R-:W-:-:S00]  /*0c20*/  BRA `(.L_x_4) ;  /* 0xfffffffc00fc7947 */ /* 0x000fc0000383ffff */
[----:B------:R-:W-:-:S00]  /*0c30*/  NOP ;  /* 0x0000000000007918 */ /* 0x000fc00000000000 */
        /* <DEDUP_REMOVED lines=12> */
.L_x_13:


//--------------------- .text._Z7mat_mulPfS_S_iii --------------------------
	.section	.text._Z7mat_mulPfS_S_iii,"ax",@progbits
	.align	128
        .global         _Z7mat_mulPfS_S_iii
        .type           _Z7mat_mulPfS_S_iii,@function
        .size           _Z7mat_mulPfS_S_iii,(.L_x_14 - _Z7mat_mulPfS_S_iii)
        .other          _Z7mat_mulPfS_S_iii,@"STO_CUDA_ENTRY STV_DEFAULT"
_Z7mat_mulPfS_S_iii:
.text._Z7mat_mulPfS_S_iii:
[----:B------:R-:W-:Y:S08]  /*0000*/  LDC R1, c[0x0][0x37c] ;  /* 0x0000df00ff017b82 */ /* 0x000ff00000000800 */
[----:B------:R-:W0:Y:S01]  /*0010*/  LDC R0, c[0x0][0x398] ;  /* 0x0000e600ff007b82 */ /* 0x000e220000000800 */
[----:B------:R-:W1:Y:S01]  /*0020*/  S2R R14, SR_TID.X ;  /* 0x00000000000e7919 */ /* 0x000e620000002100 */
[----:B------:R-:W1:Y:S01]  /*0030*/  LDCU UR4, c[0x0][0x360] ;  /* 0x00006c00ff0477ac */ /* 0x000e620008000800 */
[----:B------:R-:W-:Y:S01]  /*0040*/  HFMA2 R26, -RZ, RZ, 0, 0 ;  /* 0x00000000ff1a7431 */ /* 0x000fe200000001ff */
[----:B------:R-:W1:Y:S01]  /*0050*/  S2R R3, SR_CTAID.X ;  /* 0x0000000000037919 */ /* 0x000e620000002500 */
[----:B------:R-:W2:Y:S01]  /*0060*/  LDCU.64 UR6, c[0x0][0x358] ;  /* 0x00006b00ff0677ac */ /* 0x000ea20008000a00 */
[----:B0-----:R-:W-:Y:S01]  /*0070*/  ISETP.GE.AND P0, PT, R0, 0x1, PT ;  /* 0x000000010000780c */ /* 0x001fe20003f06270 */
[----:B-1----:R-:W-:-:S12]  /*0080*/  IMAD R14, R3, UR4, R14 ;  /* 0x00000004030e7c24 */ /* 0x002fd8000f8e020e */
[----:B--2---:R-:W-:Y:S05]  /*0090*/  @!P0 BRA `(.L_x_5) ;  /* 0x0000000800208947 */ /* 0x004fea0003800000 */
[----:B------:R-:W0:Y:S01]  /*00a0*/  LDC R17, c[0x0][0x3a0] ;  /* 0x0000e800ff117b82 */ /* 0x000e220000000800 */
[----:B------:R-:W-:Y:S02]  /*00b0*/  LOP3.LUT R25, R0, 0x7, RZ, 0xc0, !PT ;  /* 0x0000000700197812 */ /* 0x000fe400078ec0ff */
[----:B------:R-:W-:Y:S02]  /*00c0*/  MOV R26, RZ ;  /* 0x000000ff001a7202 */ /* 0x000fe40000000f00 */
[----:B------:R-:W-:Y:S02]  /*00d0*/  MOV R16, RZ ;  /* 0x000000ff00107202 */ /* 0x000fe40000000f00 */
[----:B0-----:R-:W-:-:S04]  /*00e0*/  IABS R5, R17 ;  /* 0x0000001100057213 */ /* 0x001fc80000000000 */
[----:B------:R-:W0:Y:S08]  /*00f0*/  I2F.RP R4, R5 ;  /* 0x0000000500047306 */ /* 0x000e300000209400 */
[----:B0-----:R-:W0:Y:S02]  /*0100*/  MUFU.RCP R4, R4 ;  /* 0x0000000400047308 */ /* 0x001e240000001000 */
[----:B0-----:R-:W-:-:S06]  /*0110*/  IADD3 R2, PT, PT, R4, 0xffffffe, RZ ;  /* 0x0ffffffe04027810 */ /* 0x001fcc0007ffe0ff */
[----:B------:R0:W1:Y:S02]  /*0120*/  F2I.FTZ.U32.TRUNC.NTZ R3, R2 ;  /* 0x0000000200037305 */ /* 0x000064000021f000 */
[----:B0-----:R-:W-:Y:S02]  /*0130*/  MOV R2, RZ ;  /* 0x000000ff00027202 */ /* 0x001fe40000000f00 */
[----:B-1----:R-:W-:-:S05]  /*0140*/  IADD3 R6, PT, PT, RZ, -R3, RZ ;  /* 0x80000003ff067210 */ /* 0x002fca0007ffe0ff */
[----:B------:R-:W-:Y:S01]  /*0150*/  IMAD R7, R6, R5, RZ ;  /* 0x0000000506077224 */ /* 0x000fe200078e02ff */
[----:B------:R-:W-:-:S03]  /*0160*/  IABS R6, R14 ;  /* 0x0000000e00067213 */ /* 0x000fc60000000000 */
[----:B------:R-:W-:Y:S01]  /*0170*/  IMAD.HI.U32 R3, R3, R7, R2 ;  /* 0x0000000703037227 */ /* 0x000fe200078e0002 */
[----:B------:R-:W-:-:S04]  /*0180*/  LOP3.LUT R2, R14, R17, RZ, 0x3c, !PT ;  /* 0x000000110e027212 */ /* 0x000fc800078e3cff */
[----:B------:R-:W-:Y:S01]  /*0190*/  ISETP.GE.AND P1, PT, R2, RZ, PT ;  /* 0x000000ff0200720c */ /* 0x000fe20003f26270 */
[----:B------:R-:W-:-:S05]  /*01a0*/  IMAD.HI.U32 R3, R3, R6, RZ ;  /* 0x0000000603037227 */ /* 0x000fca00078e00ff */
[----:B------:R-:W-:-:S05]  /*01b0*/  IADD3 R4, PT, PT, -R3, RZ, RZ ;  /* 0x000000ff03047210 */ /* 0x000fca0007ffe1ff */
[----:B------:R-:W-:-:S05]  /*01c0*/  IMAD R4, R5, R4, R6 ;  /* 0x0000000405047224 */ /* 0x000fca00078e0206 */
[----:B------:R-:W-:-:S13]  /*01d0*/  ISETP.GT.U32.AND P2, PT, R5, R4, PT ;  /* 0x000000040500720c */ /* 0x000fda0003f44070 */
[-C--:B------:R-:W-:Y:S02]  /*01e0*/  @!P2 IADD3 R4, PT, PT, R4, -R5.reuse, RZ ;  /* 0x800000050404a210 */ /* 0x080fe40007ffe0ff */
[----:B------:R-:W-:Y:S02]  /*01f0*/  @!P2 IADD3 R3, PT, PT, R3, 0x1, RZ ;  /* 0x000000010303a810 */ /* 0x000fe40007ffe0ff */
[----:B------:R-:W-:Y:S02]  /*0200*/  ISETP.GE.U32.AND P0, PT, R4, R5, PT ;  /* 0x000000050400720c */ /* 0x000fe40003f06070 */
[----:B------:R-:W-:-:S11]  /*0210*/  ISETP.NE.AND P2, PT, R17, RZ, PT ;  /* 0x000000ff1100720c */ /* 0x000fd60003f45270 */
[----:B------:R-:W-:Y:S02]  /*0220*/  @P0 IADD3 R3, PT, PT, R3, 0x1, RZ ;  /* 0x0000000103030810 */ /* 0x000fe40007ffe0ff */
[----:B------:R-:W-:Y:S02]  /*0230*/  ISETP.GE.U32.AND P0, PT, R0, 0x8, PT ;  /* 0x000000080000780c */ /* 0x000fe40003f06070 */
[----:B------:R-:W-:Y:S02]  /*0240*/  @!P1 IADD3 R3, PT, PT, -R3, RZ, RZ ;  /* 0x000000ff03039210 */ /* 0x000fe40007ffe1ff */
[----:B------:R-:W-:Y:S02]  /*0250*/  @!P2 LOP3.LUT R3, RZ, R17, RZ, 0x33, !PT ;  /* 0x00000011ff03a212 */ /* 0x000fe400078e33ff */
[----:B------:R-:W-:Y:S02]  /*0260*/  ISETP.NE.AND P1, PT, R25, RZ, PT ;  /* 0x000000ff1900720c */ /* 0x000fe40003f25270 */
[C---:B------:R-:W-:Y:S01]  /*0270*/  IADD3 R18, PT, PT, -R3.reuse, RZ, RZ ;  /* 0x000000ff03127210 */ /* 0x040fe20007ffe1ff */
[----:B------:R-:W-:-:S04]  /*0280*/  IMAD R19, R3, R0, RZ ;  /* 0x0000000003137224 */ /* 0x000fc800078e02ff */
[----:B------:R-:W-:Y:S01]  /*0290*/  IMAD R18, R17, R18, R14 ;  /* 0x0000001211127224 */ /* 0x000fe200078e020e */
[----:B------:R-:W-:Y:S06]  /*02a0*/  @!P0 BRA `(.L_x_6) ;  /* 0x0000000000c48947 */ /* 0x000fec0003800000 */
[----:B------:R-:W0:Y:S01]  /*02b0*/  LDCU.64 UR4, c[0x0][0x380] ;  /* 0x00007000ff0477ac */ /* 0x000e220008000a00 */
[----:B------:R-:W-:Y:S02]  /*02c0*/  LOP3.LUT R16, R0, 0x7ffffff8, RZ, 0xc0, !PT ;  /* 0x7ffffff800107812 */ /* 0x000fe400078ec0ff */
[----:B------:R-:W-:Y:S02]  /*02d0*/  MOV R26, RZ ;  /* 0x000000ff001a7202 */ /* 0x000fe40000000f00 */
[----:B------:R-:W-:Y:S02]  /*02e0*/  MOV R15, R19 ;  /* 0x00000013000f7202 */ /* 0x000fe40000000f00 */
[----:B------:R-:W-:Y:S02]  /*02f0*/  MOV R22, R18 ;  /* 0x0000001200167202 */ /* 0x000fe40000000f00 */
[----:B------:R-:W-:Y:S01]  /*0300*/  IADD3 R20, PT, PT, -R16, RZ, RZ ;  /* 0x000000ff10147210 */ /* 0x000fe20007ffe1ff */
[----:B0-----:R-:W-:-:S04]  /*0310*/  UIADD3 UR4, UP0, UPT, UR4, 0x10, URZ ;  /* 0x0000001004047890 */ /* 0x001fc8000ff1e0ff */
[----:B------:R-:W-:-:S12]  /*0320*/  UIADD3.X UR5, UPT, UPT, URZ, UR5, URZ, UP0, !UPT ;  /* 0x00000005ff057290 */ /* 0x000fd800087fe4ff */
.L_x_7:
[----:B------:R-:W0:Y:S01]  /*0330*/  LDC.64 R12, c[0x0][0x388] ;  /* 0x0000e200ff0c7b82 */ /* 0x000e220000000a00 */
[----:B------:R-:W-:Y:S02]  /*0340*/  MOV R2, UR4 ;  /* 0x0000000400027c02 */ /* 0x000fe40008000f00 */
[----:B------:R-:W-:-:S03]  /*0350*/  MOV R3, UR5 ;  /* 0x0000000500037c02 */ /* 0x000fc60008000f00 */
[----:B------:R-:W-:-:S05]  /*0360*/  IMAD.WIDE R2, R15, 0x4, R2 ;  /* 0x000000040f027825 */ /* 0x000fca00078e0202 */
[----:B------:R-:W2:Y:S04]  /*0370*/  LDG.E R21, desc[UR6][R2.64+-0x10] ;  /* 0xfffff00602157981 */ /* 0x000ea8000c1e1900 */
[----:B------:R-:W3:Y:S04]  /*0380*/  LDG.E R23, desc[UR6][R2.64+-0xc] ;  /* 0xfffff40602177981 */ /* 0x000ee8000c1e1900 */
[----:B------:R-:W4:Y:S01]  /*0390*/  LDG.E R29, desc[UR6][R2.64+-0x8] ;  /* 0xfffff806021d7981 */ /* 0x000f22000c1e1900 */
[----:B0-----:R-:W-:-:S05]  /*03a0*/  IMAD.WIDE R12, R22, 0x4, R12 ;  /* 0x00000004160c7825 */ /* 0x001fca00078e020c */
[----:B------:R0:W2:Y:S01]  /*03b0*/  LDG.E R24, desc[UR6][R12.64] ;  /* 0x000000060c187981 */ /* 0x0000a2000c1e1900 */
[----:B------:R-:W-:-:S04]  /*03c0*/  IMAD.WIDE R10, R17, 0x4, R12 ;  /* 0x00000004110a7825 */ /* 0x000fc800078e020c */
[C---:B------:R-:W-:Y:S02]  /*03d0*/  IMAD.WIDE R4, R17.reuse, 0x4, R10 ;  /* 0x0000000411047825 */ /* 0x040fe400078e020a */
[----:B------:R-:W3:Y:S02]  /*03e0*/  LDG.E R10, desc[UR6][R10.64] ;  /* 0x000000060a0a7981 */ /* 0x000ee4000c1e1900 */
[C---:B------:R-:W-:Y:S02]  /*03f0*/  IMAD.WIDE R6, R17.reuse, 0x4, R4 ;  /* 0x0000000411067825 */ /* 0x040fe400078e0204 */
[----:B------:R1:W4:Y:S02]  /*0400*/  LDG.E R28, desc[UR6][R4.64] ;  /* 0x00000006041c7981 */ /* 0x000324000c1e1900 */
[C---:B------:R-:W-:Y:S02]  /*0410*/  IMAD.WIDE R8, R17.reuse, 0x4, R6 ;  /* 0x0000000411087825 */ /* 0x040fe400078e0206 */
[----:B------:R-:W5:Y:S02]  /*0420*/  LDG.E R6, desc[UR6][R6.64] ;  /* 0x0000000606067981 */ /* 0x000f64000c1e1900 */
[----:B0-----:R-:W-:-:S05]  /*0430*/  IMAD.WIDE R12, R17, 0x4, R8 ;  /* 0x00000004110c7825 */ /* 0x001fca00078e0208 */
[----:B------:R-:W5:Y:S04]  /*0440*/  LDG.E R11, desc[UR6][R12.64] ;  /* 0x000000060c0b7981 */ /* 0x000f68000c1e1900 */
[----:B------:R-:W5:Y:S04]  /*0450*/  LDG.E R7, desc[UR6][R8.64] ;  /* 0x0000000608077981 */ /* 0x000f68000c1e1900 */
[----:B------:R-:W5:Y:S04]  /*0460*/  LDG.E R9, desc[UR6][R2.64+-0x4] ;  /* 0xfffffc0602097981 */ /* 0x000f68000c1e1900 */
[----:B------:R-:W5:Y:S01]  /*0470*/  LDG.E R8, desc[UR6][R2.64+0x8] ;  /* 0x0000080602087981 */ /* 0x000f62000c1e1900 */
[----:B--2---:R-:W-:Y:S01]  /*0480*/  FFMA R24, R21, R24, R26 ;  /* 0x0000001815187223 */ /* 0x004fe2000000001a */
[----:B------:R-:W-:-:S02]  /*0490*/  IMAD.WIDE R26, R17, 0x4, R12 ;  /* 0x00000004111a7825 */ /* 0x000fc400078e020c */
[----:B------:R-:W2:Y:S04]  /*04a0*/  LDG.E R21, desc[UR6][R2.64] ;  /* 0x0000000602157981 */ /* 0x000ea8000c1e1900 */
[----:B------:R-:W2:Y:S01]  /*04b0*/  LDG.E R12, desc[UR6][R2.64+0x4] ;  /* 0x00000406020c7981 */ /* 0x000ea2000c1e1900 */
[----:B-1----:R-:W-:-:S03]  /*04c0*/  IMAD.WIDE R4, R17, 0x4, R26 ;  /* 0x0000000411047825 */ /* 0x002fc600078e021a */
[----:B------:R-:W2:Y:S04]  /*04d0*/  LDG.E R13, desc[UR6][R2.64+0xc] ;  /* 0x00000c06020d7981 */ /* 0x000ea8000c1e1900 */
[----:B------:R-:W2:Y:S04]  /*04e0*/  LDG.E R4, desc[UR6][R4.64] ;  /* 0x0000000604047981 */ /* 0x000ea8000c1e1900 */
[----:B------:R-:W2:Y:S01]  /*04f0*/  LDG.E R3, desc[UR6][R26.64] ;  /* 0x000000061a037981 */ /* 0x000ea2000c1e1900 */
[----:B---3--:R-:W-:Y:S01]  /*0500*/  FFMA R10, R23, R10, R24 ;  /* 0x0000000a170a7223 */ /* 0x008fe20000000018 */
[----:B------:R-:W-:-:S03]  /*0510*/  IADD3 R20, PT, PT, R20, 0x8, RZ ;  /* 0x0000000814147810 */ /* 0x000fc60007ffe0ff */
[----:B----4-:R-:W-:Y:S01]  /*0520*/  FFMA R10, R29, R28, R10 ;  /* 0x0000001c1d0a7223 */ /* 0x010fe2000000000a */
[----:B------:R-:W-:Y:S02]  /*0530*/  ISETP.NE.AND P0, PT, R20, RZ, PT ;  /* 0x000000ff1400720c */ /* 0x000fe40003f05270 */
[----:B------:R-:W-:Y:S01]  /*0540*/  LEA R22, R17, R22, 0x3 ;  /* 0x0000001611167211 */ /* 0x000fe200078e18ff */
[----:B-----5:R-:W-:Y:S01]  /*0550*/  FFMA R6, R9, R6, R10 ;  /* 0x0000000609067223 */ /* 0x020fe2000000000a */
[----:B------:R-:W-:-:S03]  /*0560*/  IADD3 R15, PT, PT, R15, 0x8, RZ ;  /* 0x000000080f0f7810 */ /* 0x000fc60007ffe0ff */
[----:B--2---:R-:W-:-:S04]  /*0570*/  FFMA R7, R21, R7, R6 ;  /* 0x0000000715077223 */ /* 0x004fc80000000006 */
[----:B------:R-:W-:-:S04]  /*0580*/  FFMA R7, R12, R11, R7 ;  /* 0x0000000b0c077223 */ /* 0x000fc80000000007 */
[----:B------:R-:W-:-:S04]  /*0590*/  FFMA R8, R8, R3, R7 ;  /* 0x0000000308087223 */ /* 0x000fc80000000007 */
[----:B------:R-:W-:Y:S01]  /*05a0*/  FFMA R26, R13, R4, R8 ;  /* 0x000000040d1a7223 */ /* 0x000fe20000000008 */
[----:B------:R-:W-:Y:S06]  /*05b0*/  @P0 BRA `(.L_x_7) ;  /* 0xfffffffc005c0947 */ /* 0x000fec000383ffff */
.L_x_6:
[----:B------:R-:W-:Y:S05]  /*05c0*/  @!P1 BRA `(.L_x_5) ;  /* 0x0000000000d49947 */ /* 0x000fea0003800000 */
[----:B------:R-:W-:Y:S02]  /*05d0*/  ISETP.GE.U32.AND P0, PT, R25, 0x4, PT ;  /* 0x000000041900780c */ /* 0x000fe40003f06070 */
[----:B------:R-:W-:-:S04]  /*05e0*/  LOP3.LUT R12, R0, 0x3, RZ, 0xc0, !PT ;  /* 0x00000003000c7812 */ /* 0x000fc800078ec0ff */
[----:B------:R-:W-:-:S07]  /*05f0*/  ISETP.NE.AND P1, PT, R12, RZ, PT ;  /* 0x000000ff0c00720c */ /* 0x000fce0003f25270 */
[----:B------:R-:W-:Y:S06]  /*0600*/  @!P0 BRA `(.L_x_8) ;  /* 0x0000000000588947 */ /* 0x000fec0003800000 */
[----:B------:R-:W0:Y:S01]  /*0610*/  LDC.64 R8, c[0x0][0x388] ;  /* 0x0000e200ff087b82 */ /* 0x000e220000000a00 */
[----:B------:R-:W-:Y:S01]  /*0620*/  IMAD R7, R16, R17, R18 ;  /* 0x0000001110077224 */ /* 0x000fe200078e0212 */
[----:B------:R-:W-:-:S06]  /*0630*/  IADD3 R5, PT, PT, R19, R16, RZ ;  /* 0x0000001013057210 */ /* 0x000fcc0007ffe0ff */
[----:B------:R-:W1:Y:S01]  /*0640*/  LDC.64 R2, c[0x0][0x380] ;  /* 0x0000e000ff027b82 */ /* 0x000e620000000a00 */
[----:B0-----:R-:W-:-:S04]  /*0650*/  IMAD.WIDE R8, R7, 0x4, R8 ;  /* 0x0000000407087825 */ /* 0x001fc800078e0208 */
[----:B------:R-:W-:Y:S02]  /*0660*/  IMAD.WIDE R10, R17, 0x4, R8 ;  /* 0x00000004110a7825 */ /* 0x000fe400078e0208 */
[----:B------:R-:W2:Y:S02]  /*0670*/  LDG.E R8, desc[UR6][R8.64] ;  /* 0x0000000608087981 */ /* 0x000ea4000c1e1900 */
[----:B-1----:R-:W-:-:S04]  /*0680*/  IMAD.WIDE R2, R5, 0x4, R2 ;  /* 0x0000000405027825 */ /* 0x002fc800078e0202 */
[C---:B------:R-:W-:Y:S01]  /*0690*/  IMAD.WIDE R4, R17.reuse, 0x4, R10 ;  /* 0x0000000411047825 */ /* 0x040fe200078e020a */
[----:B------:R-:W2:Y:S04]  /*06a0*/  LDG.E R13, desc[UR6][R2.64] ;  /* 0x00000006020d7981 */ /* 0x000ea8000c1e1900 */
[----:B------:R-:W3:Y:S01]  /*06b0*/  LDG.E R10, desc[UR6][R10.64] ;  /* 0x000000060a0a7981 */ /* 0x000ee2000c1e1900 */
[----:B------:R-:W-:-:S03]  /*06c0*/  IMAD.WIDE R6, R17, 0x4, R4 ;  /* 0x0000000411067825 */ /* 0x000fc600078e0204 */
[----:B------:R-:W3:Y:S04]  /*06d0*/  LDG.E R20, desc[UR6][R2.64+0x4] ;  /* 0x0000040602147981 */ /* 0x000ee8000c1e1900 */
[----:B------:R-:W4:Y:S04]  /*06e0*/  LDG.E R15, desc[UR6][R4.64] ;  /* 0x00000006040f7981 */ /* 0x000f28000c1e1900 */
[----:B------:R-:W4:Y:S04]  /*06f0*/  LDG.E R22, desc[UR6][R2.64+0x8] ;  /* 0x0000080602167981 */ /* 0x000f28000c1e1900 */
[----:B------:R-:W5:Y:S04]  /*0700*/  LDG.E R24, desc[UR6][R2.64+0xc] ;  /* 0x00000c0602187981 */ /* 0x000f68000c1e1900 */
[----:B------:R-:W5:Y:S01]  /*0710*/  LDG.E R6, desc[UR6][R6.64] ;  /* 0x0000000606067981 */ /* 0x000f62000c1e1900 */
[----:B------:R-:W-:Y:S01]  /*0720*/  IADD3 R16, PT, PT, R16, 0x4, RZ ;  /* 0x0000000410107810 */ /* 0x000fe20007ffe0ff */
[----:B--2---:R-:W-:-:S04]  /*0730*/  FFMA R13, R13, R8, R26 ;  /* 0x000000080d0d7223 */ /* 0x004fc8000000001a */
[----:B---3--:R-:W-:-:S04]  /*0740*/  FFMA R13, R20, R10, R13 ;  /* 0x0000000a140d7223 */ /* 0x008fc8000000000d */
[----:B----4-:R-:W-:-:S04]  /*0750*/  FFMA R13, R22, R15, R13 ;  /* 0x0000000f160d7223 */ /* 0x010fc8000000000d */
[----:B-----5:R-:W-:-:S07]  /*0760*/  FFMA R26, R24, R6, R13 ;  /* 0x00000006181a7223 */ /* 0x020fce000000000d */
.L_x_8:
[----:B------:R-:W-:Y:S05]  /*0770*/  @!P1 BRA `(.L_x_5) ;  /* 0x0000000000689947 */ /* 0x000fea0003800000 */
[----:B------:R-:W0:Y:S01]  /*0780*/  LDC.64 R8, c[0x0][0x388] ;  /* 0x0000e200ff087b82 */ /* 0x000e220000000a00 */
[----:B------:R-:W-:Y:S02]  /*0790*/  ISETP.NE.AND P0, PT, R12, 0x1, PT ;  /* 0x000000010c00780c */ /* 0x000fe40003f05270 */
[----:B------:R-:W-:-:S04]  /*07a0*/  LOP3.LUT R0, R0, 0x1, RZ, 0xc0, !PT ;  /* 0x0000000100007812 */ /* 0x000fc800078ec0ff */
[----:B------:R-:W-:Y:S01]  /*07b0*/  ISETP.NE.U32.AND P1, PT, R0, 0x1, PT ;  /* 0x000000010000780c */ /* 0x000fe20003f25070 */
[----:B------:R-:W1:Y:S06]  /*07c0*/  LDC.64 R6, c[0x0][0x380] ;  /* 0x0000e000ff067b82 */ /* 0x000e6c0000000a00 */
[C---:B------:R-:W-:Y:S01]  /*07d0*/  @P0 IMAD R13, R16.reuse, R17, R18 ;  /* 0x00000011100d0224 */ /* 0x040fe200078e0212 */
[----:B------:R-:W-:Y:S01]  /*07e0*/  @P0 IADD3 R11, PT, PT, R19, R16, RZ ;  /* 0x00000010130b0210 */ /* 0x000fe20007ffe0ff */
[----:B------:R-:W2:Y:S01]  /*07f0*/  LDC.64 R4, c[0x0][0x380] ;  /* 0x0000e000ff047b82 */ /* 0x000ea20000000a00 */
[----:B------:R-:W-:-:S04]  /*0800*/  @P0 IADD3 R16, PT, PT, R16, 0x2, RZ ;  /* 0x0000000210100810 */ /* 0x000fc80007ffe0ff */
[----:B------:R-:W-:-:S03]  /*0810*/  @!P1 IADD3 R19, PT, PT, R19, R16, RZ ;  /* 0x0000001013139210 */ /* 0x000fc60007ffe0ff */
[----:B------:R-:W3:Y:S01]  /*0820*/  LDC.64 R2, c[0x0][0x388] ;  /* 0x0000e200ff027b82 */ /* 0x000ee20000000a00 */
[----:B0-----:R-:W-:-:S04]  /*0830*/  @P0 IMAD.WIDE R8, R13, 0x4, R8 ;  /* 0x000000040d080825 */ /* 0x001fc800078e0208 */
[----:B------:R-:W-:Y:S01]  /*0840*/  @!P1 IMAD R13, R16, R17, R18 ;  /* 0x00000011100d9224 */ /* 0x000fe200078e0212 */
[----:B------:R-:W4:Y:S01]  /*0850*/  @P0 LDG.E R0, desc[UR6][R8.64] ;  /* 0x0000000608000981 */ /* 0x000f22000c1e1900 */
[----:B-1----:R-:W-:-:S04]  /*0860*/  @P0 IMAD.WIDE R6, R11, 0x4, R6 ;  /* 0x000000040b060825 */ /* 0x002fc800078e0206 */
[----:B------:R-:W-:Y:S01]  /*0870*/  @P0 IMAD.WIDE R10, R17, 0x4, R8 ;  /* 0x00000004110a0825 */ /* 0x000fe200078e0208 */
[----:B------:R-:W4:Y:S03]  /*0880*/  @P0 LDG.E R15, desc[UR6][R6.64] ;  /* 0x00000006060f0981 */ /* 0x000f26000c1e1900 */
[----:B--2---:R-:W-:Y:S01]  /*0890*/  @!P1 IMAD.WIDE R4, R19, 0x4, R4 ;  /* 0x0000000413049825 */ /* 0x004fe200078e0204 */
[----:B------:R-:W2:Y:S04]  /*08a0*/  @P0 LDG.E R17, desc[UR6][R6.64+0x4] ;  /* 0x0000040606110981 */ /* 0x000ea8000c1e1900 */
[----:B------:R-:W2:Y:S01]  /*08b0*/  @P0 LDG.E R10, desc[UR6][R10.64] ;  /* 0x000000060a0a0981 */ /* 0x000ea2000c1e1900 */
[----:B---3--:R-:W-:-:S03]  /*08c0*/  @!P1 IMAD.WIDE R2, R13, 0x4, R2 ;  /* 0x000000040d029825 */ /* 0x008fc600078e0202 */
[----:B------:R-:W3:Y:S04]  /*08d0*/  @!P1 LDG.E R5, desc[UR6][R4.64] ;  /* 0x0000000604059981 */ /* 0x000ee8000c1e1900 */
[----:B------:R-:W3:Y:S01]  /*08e0*/  @!P1 LDG.E R2, desc[UR6][R2.64] ;  /* 0x0000000602029981 */ /* 0x000ee2000c1e1900 */
[----:B----4-:R-:W-:-:S04]  /*08f0*/  @P0 FFMA R0, R15, R0, R26 ;  /* 0x000000000f000223 */ /* 0x010fc8000000001a */
[----:B--2---:R-:W-:-:S04]  /*0900*/  @P0 FFMA R26, R17, R10, R0 ;  /* 0x0000000a111a0223 */ /* 0x004fc80000000000 */
[----:B---3--:R-:W-:-:S07]  /*0910*/  @!P1 FFMA R26, R5, R2, R26 ;  /* 0x00000002051a9223 */ /* 0x008fce000000001a */
.L_x_5:
[----:B------:R-:W0:Y:S02]  /*0920*/  LDC.64 R2, c[0x0][0x390] ;  /* 0x0000e400ff027b82 */ /* 0x000e240000000a00 */
[----:B0-----:R-:W-:-:S05]  /*0930*/  IMAD.WIDE R14, R14, 0x4, R2 ;  /* 0x000000040e0e7825 */ /* 0x001fca00078e0202 */
[----:B------:R-:W-:Y:S01]  /*0940*/  STG.E desc[UR6][R14.64], R26 ;  /* 0x0000001a0e007986 */ /* 0x000fe2000c101906 */
[----:B------:R-:W-:Y:S05]  /*0950*/  EXIT ;  /* 0x000000000000794d */ /* 0x000fea0003800000 */
.L_x_9:
        /* <DEDUP_REMOVED lines=10> */
.L_x_14:


//--------------------- .text._Z7vec_addPfS_S_i   --------------------------
	.section	.text._Z7vec_addPfS_S_i,"ax",@progbits
	.align	128
        .global         _Z7vec_addPfS_S_i
        .type           _Z7vec_addPfS_S_i,@function
        .size           _Z7vec_addPfS_S_i,(.L_x_15 - _Z7vec_addPfS_S_i)
        .other          _Z7vec_addPfS_S_i,@"STO_CUDA_ENTRY STV_DEFAULT"
_Z7vec_addPfS_S_i:
.text._Z7vec_addPfS_S_i:
[----:B------:R-:W-:Y:S01]  /*0000*/  LDC R1, c[0x0][0x37c] ;  /* 0x0000df00ff017b82 */ /* 0x000fe20000000800 */
[----:B------:R-:W0:Y:S01]  /*0010*/  S2R R9, SR_TID.X ;  /* 0x0000000000097919 */ /* 0x000e220000002100 */
[----:B------:R-:W0:Y:S01]  /*0020*/  LDCU UR4, c[0x0][0x360] ;  /* 0x00006c00ff0477ac */ /* 0x000e220008000800 */
[----:B------:R-:W0:Y:S01]  /*0030*/  S2R R0, SR_CTAID.X ;  /* 0x0000000000007919 */ /* 0x000e220000002500 */
[----:B------:R-:W1:Y:S01]  /*0040*/  LDCU UR5, c[0x0][0x398] ;  /* 0x00007300ff0577ac */ /* 0x000e620008000800 */
[----:B0-----:R-:W-:-:S05]  /*0050*/  IMAD R9, R0, UR4, R9 ;  /* 0x0000000400097c24 */ /* 0x001fca000f8e0209 */
[----:B-1----:R-:W-:-:S13]  /*0060*/  ISETP.GE.AND P0, PT, R9, UR5, PT ;  /* 0x0000000509007c0c */ /* 0x002fda000bf06270 */
[----:B------:R-:W-:Y:S05]  /*0070*/  @P0 EXIT ;  /* 0x000000000000094d */ /* 0x000fea0003800000 */
[----:B------:R-:W0:Y:S01]  /*0080*/  LDC.64 R2, c[0x0][0x380] ;  /* 0x0000e000ff027b82 */ /* 0x000e220000000a00 */
[----:B------:R-:W1:Y:S07]  /*0090*/  LDCU.64 UR4, c[0x0][0x358] ;  /* 0x00006b00ff0477ac */ /* 0x000e6e0008000a00 */
[----:B------:R-:W2:Y:S08]  /*00a0*/  LDC.64 R4, c[0x0][0x388] ;  /* 0x0000e200ff047b82 */ /* 0x000eb00000000a00 */
[----:B------:R-:W3:Y:S01]  /*00b0*/  LDC.64 R6, c[0x0][0x390] ;  /* 0x0000e400ff067b82 */ /* 0x000ee20000000a00 */
[----:B0-----:R-:W-:-:S06]  /*00c0*/  IMAD.WIDE R2, R9, 0x4, R2 ;  /* 0x0000000409027825 */ /* 0x001fcc00078e0202 */
[----:B-1----:R-:W4:Y:S01]  /*00d0*/  LDG.E R2, desc[UR4][R2.64] ;  /* 0x0000000402027981 */ /* 0x002f22000c1e1900 */
[----:B--2---:R-:W-:-:S06]  /*00e0*/  IMAD.WIDE R4, R9, 0x4, R4 ;  /* 0x0000000409047825 */ /* 0x004fcc00078e0204 */
[----:B------:R-:W4:Y:S01]  /*00f0*/  LDG.E R5, desc[UR4][R4.64] ;  /* 0x0000000404057981 */ /* 0x000f22000c1e1900 */
[----:B---3--:R-:W-:-:S04]  /*0100*/  IMAD.WIDE R6, R9, 0x4, R6 ;  /* 0x0000000409067825 */ /* 0x008fc800078e0206 */
[----:B----4-:R-:W-:-:S05]  /*0110*/  FADD R9, R2, R5 ;  /* 0x0000000502097221 */ /* 0x010fca0000000000 */
[----:B------:R-:W-:Y:S01]  /*0120*/  STG.E desc[UR4][R6.64], R9 ;  /* 0x0000000906007986 */ /* 0x000fe2000c101904 */
[----:B------:R-:W-:Y:S05]  /*0130*/  EXIT ;  /* 0x000000000000794d */ /* 0x000fea0003800000 */
.L_x_10:
        /* <DEDUP_REMOVED lines=12> */
.L_x_15:


//--------------------- .text._Z5hellov           --------------------------
	.section	.text._Z5hellov,"ax",@progbits
	.align	128
        .global         _Z5hellov
        .type           _Z5hellov,@function
        .size           _Z5hellov,(.L_x_16 - _Z5hellov)
        .other          _Z5hellov,@"STO_CUDA_ENTRY STV_DEFAULT"
_Z5hellov:
.text._Z5hellov:
[----:B------:R-:W0:Y:S01]  /*0000*/  LDC R1, c[0x0][0x37c] ;  /* 0x0000df00ff017b82 */ /* 0x000e220000000800 */
[----:B------:R-:W1:Y:S01]  /*0010*/  S2R R8, SR_TID.X ;  /* 0x0000000000087919 */ /* 0x000e620000002100 */
[----:B0-----:R-:W-:Y:S01]  /*0020*/  VIADD R1, R1, 0xfffffff8 ;  /* 0xfffffff801017836 */ /* 0x001fe20000000000 */
[----:B------:R-:W-:Y:S01]  /*0030*/  MOV R0, 0x8 ;  /* 0x0000000800007802 */ /* 0x000fe20000000f00 */
[----:B------:R-:W0:Y:S04]  /*0040*/  LDCU UR4, c[0x0][0x2f8] ;  /* 0x00005f00ff0477ac */ /* 0x000e280008000800 */
[----:B------:R2:W3:Y:S01]  /*0050*/  LDC.64 R2, c[0x4][R0] ;  /* 0x0100000000027b82 */ /* 0x0004e20000000a00 */
[----:B------:R-:W4:Y:S01]  /*0060*/  LDCU.64 UR6, c[0x4][URZ] ;  /* 0x01000000ff0677ac */ /* 0x000f220008000a00 */
[----:B------:R-:W5:Y:S01]  /*0070*/  LDCU UR5, c[0x0][0x2fc] ;  /* 0x00005f80ff0577ac */ /* 0x000f620008000800 */
[----:B0-----:R-:W-:Y:S01]  /*0080*/  IADD3 R6, P0, PT, R1, UR4, RZ ;  /* 0x0000000401067c10 */ /* 0x001fe2000ff1e0ff */
[----:B----4-:R-:W-:Y:S01]  /*0090*/  IMAD.U32 R4, RZ, RZ, UR6 ;  /* 0x00000006ff047e24 */ /* 0x010fe2000f8e00ff */
[----:B------:R-:W-:-:S03]  /*00a0*/  MOV R5, UR7 ;  /* 0x0000000700057c02 */ /* 0x000fc60008000f00 */
[----:B-----5:R-:W-:Y:S01]  /*00b0*/  IMAD.X R7, RZ, RZ, UR5, P0 ;  /* 0x00000005ff077e24 */ /* 0x020fe200080e06ff */
[----:B-1----:R2:W-:Y:S07]  /*00c0*/  STL [R1], R8 ;  /* 0x0000000801007387 */ /* 0x0025ee0000100800 */
[----:B------:R-:W-:-:S07]  /*00d0*/  LEPC R20, `(.L_x_11) ;  /* 0x000000001014794e */ /* 0x000fce0000000000 */
[----:B--23--:R-:W-:Y:S05]  /*00e0*/  CALL.ABS.NOINC R2 ;  /* 0x0000000002007343 */ /* 0x00cfea0003c00000 */
.L_x_11:
[----:B------:R-:W-:Y:S05]  /*00f0*/  EXIT ;  /* 0x000000000000794d */ /* 0x000fea0003800000 */
.L_x_12:
        /* <DEDUP_REMOVED lines=16> */
.L_x_16:


//--------------------- .nv.global.init           --------------------------
	.section	.nv.global.init,"aw",@progbits
.nv.global.init:
	.type		$str,@object
	.size		$str,(.L_0 - $str)
$str:
        /*0000*/ 	.byte	0x48, 0x65, 0x6c, 0x6c, 0x6f, 0x20, 0x66, 0x72, 0x6f, 0x6d, 0x20, 0x74, 0x68, 0x72, 0x65, 0x61
        /*0010*/ 	.byte	0x64, 0x20, 0x25, 0x64, 0x0a, 0x00
.L_0:


//--------------------- .nv.shared._Z13tiled_mat_mulILi2EEvPfS0_S0_iii --------------------------
	.section	.nv.shared._Z13tiled_mat_mulILi2EEvPfS0_S0_iii,"aw",@nobits
	.sectionflags	@""
	.align	4
.nv.shared._Z13tiled_mat_mulILi2EEvPfS0_S0_iii:
	.zero		1056


//--------------------- .nv.shared.reserved.0     --------------------------
	.section	.nv.shared.reserved.0,"aw",@nobits
	.weak		__nv_reservedSMEM_offset_0_alias
	.size		__nv_reservedSMEM_offset_0_alias, 0, 64
	.other		__nv_reservedSMEM_offset_0_alias,@"STO_CUDA_RESERVED_SHARED STV_DEFAULT"
__nv_reservedSMEM_offset_0_alias:
	.zero		0
	.zero		64


//--------------------- .nv.constant0._Z13tiled_mat_mulILi2EEvPfS0_S0_iii --------------------------
	.section	.nv.constant0._Z13tiled_mat_mulILi2EEvPfS0_S0_iii,"a",@progbits
	.sectionflags	@""
	.align	4
.nv.constant0._Z13tiled_mat_mulILi2EEvPfS0_S0_iii:
	.zero		932


//--------------------- .nv.constant0._Z7mat_mulPfS_S_iii --------------------------
	.section	.nv.constant0._Z7mat_mulPfS_S_iii,"a",@progbits
	.sectionflags	@""
	.align	4
.nv.constant0._Z7mat_mulPfS_S_iii:
	.zero		932


//--------------------- .nv.constant0._Z7vec_addPfS_S_i --------------------------
	.section	.nv.constant0._Z7vec_addPfS_S_i,"a",@progbits
	.sectionflags	@""
	.align	4
.nv.constant0._Z7vec_addPfS_S_i:
	.zero		924


//--------------------- .nv.constant0._Z5hellov   --------------------------
	.section	.nv.constant0._Z5hellov,"a",@progbits
	.sectionflags	@""
	.align	4
.nv.constant0._Z5hellov:
	.zero		896


//--------------------- SYMBOLS --------------------------

	.type		.nv.reservedSmem.offset0,@object
	.size		.nv.reservedSmem.offset0,0x4
	.type		.nv.reservedSmem.cap,@object
	.size		.nv.reservedSmem.cap,0x4
	.type		vprintf,@function
